	.target	sm_90a

	.elftype	@"ET_EXEC"


//--------------------- .note.nv.tkinfo           --------------------------
	.section	.note.nv.tkinfo,"",@"SHT_NOTE"
	.sectionflags	@"SHF_NOTE_NV_TKINFO"
	.tkinfo
        /*0018*/ 	.word	0x00000002
        /*0030*/ 	.string	""
        /*0030*/ 	.string	"ptxas"
        /*0030*/ 	.string	"Cuda compilation tools, release 13.0, V13.0.88"
        /*0030*/ 	.string	"Build cuda_13.0.r13.0/compiler.36424714_0"
        /*0030*/ 	.string	"-arch sm_90a -m 64 "



//--------------------- .note.nv.cuinfo           --------------------------
	.section	.note.nv.cuinfo,"",@"SHT_NOTE"
	.sectionflags	@"SHF_NOTE_NV_CUINFO"
        /*0018*/ 	.short	0x0002
        /*001a*/ 	.short	0x005a
        /*001c*/ 	.short	0x0082
	.zero		2


//--------------------- .nv.info                  --------------------------
	.section	.nv.info,"",@"SHT_CUDA_INFO"
	.align	4


	//----- nvinfo : EIATTR_REGCOUNT
	.align		4
        /*0000*/ 	.byte	0x04, 0x2f
        /*0002*/ 	.short	(.L_15 - .L_14)
	.align		4
.L_14:
        /*0004*/ 	.word	index@(_ZN7cutlass13device_kernelINS_4gemm6kernel13GemmUniversalIN4cute5tupleIJiiiiEEENS1_10collective13CollectiveMmaINS1_34MainloopSm90TmaGmmaWarpSpecializedILi3ENS5_IJNS4_1CILi1EEESB_SB_EEENS1_35KernelTmaWarpSpecializedCooperativeEEENS5_IJNSA_ILi256EEENSA_ILi128EEENSA_ILi32EEEEEENS_10tfloat32_tENS5_IJlSB_lEEESJ_SK_NS4_8TiledMMAINS4_8MMA_AtomIJNS4_4SM904GMMA30MMA_64x128x8_F32TF32TF32_SS_TNILNSO_7ScaleInE1ELSQ_1EEEEEENS4_6LayoutINS5_IJNSA_ILi2EEESB_SB_EEENS5_IJSB_NSA_ILi0EEESW_EEEEENS5_IJNS4_10UnderscoreESZ_SZ_EEEEENS4_13SM90_TMA_LOADENS4_14ComposedLayoutINS4_7SwizzleILi3ELi4ELi3EEENS4_18smem_ptr_flag_bitsILi32EEENST_INS5_IJNSA_ILi8EEESH_EEENS5_IJSH_SB_EEEEEEEvNS4_8identityES12_S1C_vS1D_EENS_8epilogue10collective6detail29Sm90TmaWarpSpecializedAdapterINS1G_15DefaultEpilogueISJ_SK_SK_NS1F_6thread17LinearCombinationISJ_Li1EffLNS1K_9ScaleType4KindE0ELNS_15FloatRoundStyleE2ESJ_EENS1_15EpilogueDefaultEEEEEvvEEEEvNT_6ParamsE)
        /*0008*/ 	.word	0x000000a8


	//----- nvinfo : EIATTR_FRAME_SIZE
	.align		4
.L_15:
        /*000c*/ 	.byte	0x04, 0x11
        /*000e*/ 	.short	(.L_17 - .L_16)
	.align		4
.L_16:
        /*0010*/ 	.word	index@(_ZN7cutlass13device_kernelINS_4gemm6kernel13GemmUniversalIN4cute5tupleIJiiiiEEENS1_10collective13CollectiveMmaINS1_34MainloopSm90TmaGmmaWarpSpecializedILi3ENS5_IJNS4_1CILi1EEESB_SB_EEENS1_35KernelTmaWarpSpecializedCooperativeEEENS5_IJNSA_ILi256EEENSA_ILi128EEENSA_ILi32EEEEEENS_10tfloat32_tENS5_IJlSB_lEEESJ_SK_NS4_8TiledMMAINS4_8MMA_AtomIJNS4_4SM904GMMA30MMA_64x128x8_F32TF32TF32_SS_TNILNSO_7ScaleInE1ELSQ_1EEEEEENS4_6LayoutINS5_IJNSA_ILi2EEESB_SB_EEENS5_IJSB_NSA_ILi0EEESW_EEEEENS5_IJNS4_10UnderscoreESZ_SZ_EEEEENS4_13SM90_TMA_LOADENS4_14ComposedLayoutINS4_7SwizzleILi3ELi4ELi3EEENS4_18smem_ptr_flag_bitsILi32EEENST_INS5_IJNSA_ILi8EEESH_EEENS5_IJSH_SB_EEEEEEEvNS4_8identityES12_S1C_vS1D_EENS_8epilogue10collective6detail29Sm90TmaWarpSpecializedAdapterINS1G_15DefaultEpilogueISJ_SK_SK_NS1F_6thread17LinearCombinationISJ_Li1EffLNS1K_9ScaleType4KindE0ELNS_15FloatRoundStyleE2ESJ_EENS1_15EpilogueDefaultEEEEEvvEEEEvNT_6ParamsE)
        /*0014*/ 	.word	0x00000000


	//----- nvinfo : EIATTR_MIN_STACK_SIZE
	.align		4
.L_17:
        /*0018*/ 	.byte	0x04, 0x12
        /*001a*/ 	.short	(.L_19 - .L_18)
	.align		4
.L_18:
        /*001c*/ 	.word	index@(_ZN7cutlass13device_kernelINS_4gemm6kernel13GemmUniversalIN4cute5tupleIJiiiiEEENS1_10collective13CollectiveMmaINS1_34MainloopSm90TmaGmmaWarpSpecializedILi3ENS5_IJNS4_1CILi1EEESB_SB_EEENS1_35KernelTmaWarpSpecializedCooperativeEEENS5_IJNSA_ILi256EEENSA_ILi128EEENSA_ILi32EEEEEENS_10tfloat32_tENS5_IJlSB_lEEESJ_SK_NS4_8TiledMMAINS4_8MMA_AtomIJNS4_4SM904GMMA30MMA_64x128x8_F32TF32TF32_SS_TNILNSO_7ScaleInE1ELSQ_1EEEEEENS4_6LayoutINS5_IJNSA_ILi2EEESB_SB_EEENS5_IJSB_NSA_ILi0EEESW_EEEEENS5_IJNS4_10UnderscoreESZ_SZ_EEEEENS4_13SM90_TMA_LOADENS4_14ComposedLayoutINS4_7SwizzleILi3ELi4ELi3EEENS4_18smem_ptr_flag_bitsILi32EEENST_INS5_IJNSA_ILi8EEESH_EEENS5_IJSH_SB_EEEEEEEvNS4_8identityES12_S1C_vS1D_EENS_8epilogue10collective6detail29Sm90TmaWarpSpecializedAdapterINS1G_15DefaultEpilogueISJ_SK_SK_NS1F_6thread17LinearCombinationISJ_Li1EffLNS1K_9ScaleType4KindE0ELNS_15FloatRoundStyleE2ESJ_EENS1_15EpilogueDefaultEEEEEvvEEEEvNT_6ParamsE)
        /*0020*/ 	.word	0x00000000
.L_19:


//--------------------- .nv.compat                --------------------------
	.section	.nv.compat,"",@"SHT_CUDA_COMPAT_INFO"
	.align	4
        /*0000*/ 	.byte	0x02, 0x09, 0x01, 0x00, 0x02, 0x02, 0x04, 0x00, 0x02, 0x05, 0x05, 0x00, 0x03, 0x07, 0x01, 0x01
        /*0010*/ 	.byte	0x02, 0x03, 0x01, 0x00, 0x02, 0x06, 0x01, 0x00, 0x04, 0x0b, 0x08, 0x00, 0x00, 0x00, 0x00, 0x00
        /*0020*/ 	.byte	0x00, 0x00, 0x00, 0x00


//--------------------- .nv.info._ZN7cutlass13device_kernelINS_4gemm6kernel13GemmUniversalIN4cute5tupleIJiiiiEEENS1_10collective13CollectiveMmaINS1_34MainloopSm90TmaGmmaWarpSpecializedILi3ENS5_IJNS4_1CILi1EEESB_SB_EEENS1_35KernelTmaWarpSpecializedCooperativeEEENS5_IJNSA_ILi256EEENSA_ILi128EEENSA_ILi32EEEEEENS_10tfloat32_tENS5_IJlSB_lEEESJ_SK_NS4_8TiledMMAINS4_8MMA_AtomIJNS4_4SM904GMMA30MMA_64x128x8_F32TF32TF32_SS_TNILNSO_7ScaleInE1ELSQ_1EEEEEENS4_6LayoutINS5_IJNSA_ILi2EEESB_SB_EEENS5_IJSB_NSA_ILi0EEESW_EEEEENS5_IJNS4_10UnderscoreESZ_SZ_EEEEENS4_13SM90_TMA_LOADENS4_14ComposedLayoutINS4_7SwizzleILi3ELi4ELi3EEENS4_18smem_ptr_flag_bitsILi32EEENST_INS5_IJNSA_ILi8EEESH_EEENS5_IJSH_SB_EEEEEEEvNS4_8identityES12_S1C_vS1D_EENS_8epilogue10collective6detail29Sm90TmaWarpSpecializedAdapterINS1G_15DefaultEpilogueISJ_SK_SK_NS1F_6thread17LinearCombinationISJ_Li1EffLNS1K_9ScaleType4KindE0ELNS_15FloatRoundStyleE2ESJ_EENS1_15EpilogueDefaultEEEEEvvEEEEvNT_6ParamsE --------------------------
	.section	.nv.info._ZN7cutlass13device_kernelINS_4gemm6kernel13GemmUniversalIN4cute5tupleIJiiiiEEENS1_10collective13CollectiveMmaINS1_34MainloopSm90TmaGmmaWarpSpecializedILi3ENS5_IJNS4_1CILi1EEESB_SB_EEENS1_35KernelTmaWarpSpecializedCooperativeEEENS5_IJNSA_ILi256EEENSA_ILi128EEENSA_ILi32EEEEEENS_10tfloat32_tENS5_IJlSB_lEEESJ_SK_NS4_8TiledMMAINS4_8MMA_AtomIJNS4_4SM904GMMA30MMA_64x128x8_F32TF32TF32_SS_TNILNSO_7ScaleInE1ELSQ_1EEEEEENS4_6LayoutINS5_IJNSA_ILi2EEESB_SB_EEENS5_IJSB_NSA_ILi0EEESW_EEEEENS5_IJNS4_10UnderscoreESZ_SZ_EEEEENS4_13SM90_TMA_LOADENS4_14ComposedLayoutINS4_7SwizzleILi3ELi4ELi3EEENS4_18smem_ptr_flag_bitsILi32EEENST_INS5_IJNSA_ILi8EEESH_EEENS5_IJSH_SB_EEEEEEEvNS4_8identityES12_S1C_vS1D_EENS_8epilogue10collective6detail29Sm90TmaWarpSpecializedAdapterINS1G_15DefaultEpilogueISJ_SK_SK_NS1F_6thread17LinearCombinationISJ_Li1EffLNS1K_9ScaleType4KindE0ELNS_15FloatRoundStyleE2ESJ_EENS1_15EpilogueDefaultEEEEEvvEEEEvNT_6ParamsE,"",@"SHT_CUDA_INFO"
	.sectionflags	@""
	.align	4


	//----- nvinfo : EIATTR_CUDA_API_VERSION
	.align		4
        /*0000*/ 	.byte	0x04, 0x37
        /*0002*/ 	.short	(.L_21 - .L_20)
.L_20:
        /*0004*/ 	.word	0x00000082


	//----- nvinfo : EIATTR_KPARAM_INFO
	.align		4
.L_21:
        /*0008*/ 	.byte	0x04, 0x17
        /*000a*/ 	.short	(.L_23 - .L_22)
.L_22:
        /*000c*/ 	.word	0x00000000
        /*0010*/ 	.short	0x0000
        /*0012*/ 	.short	0x0070
        /*0014*/ 	.byte	0x00, 0xf0, 0x01, 0x10


	//----- nvinfo : EIATTR_SPARSE_MMA_MASK
	.align		4
.L_23:
        /*0018*/ 	.byte	0x03, 0x50
        /*001a*/ 	.short	0x0000


	//----- nvinfo : EIATTR_MAXREG_COUNT
	.align		4
        /*001c*/ 	.byte	0x03, 0x1b
        /*001e*/ 	.short	0x00a8


	//----- nvinfo : EIATTR_NUM_BARRIERS
	.align		4
        /*0020*/ 	.byte	0x02, 0x4c
        /*0022*/ 	.byte	0x01
	.zero		1


	//----- nvinfo : EIATTR_EXTERNS
	.align		4
        /*0024*/ 	.byte	0x04, 0x0f
        /*0026*/ 	.short	(.L_25 - .L_24)


	//   ....[0]....
	.align		4
.L_24:
        /*0028*/ 	.word	index@(__assertfail)


	//----- nvinfo : EIATTR_MERCURY_ISA_VERSION
	.align		4
.L_25:
        /*002c*/ 	.byte	0x03, 0x5f
        /*002e*/ 	.short	0x0101


	//----- nvinfo : EIATTR_INT_WARP_WIDE_INSTR_OFFSETS
	.align		4
        /*0030*/ 	.byte	0x04, 0x31
        /*0032*/ 	.short	(.L_27 - .L_26)


	//   ....[0]....
.L_26:
        /*0034*/ 	.word	0x00000390


	//   ....[1]....
        /*0038*/ 	.word	0x000003c0


	//   ....[2]....
        /*003c*/ 	.word	0x000004a0


	//----- nvinfo : EIATTR_COOP_GROUP_MASK_REGIDS
	.align		4
.L_27:
        /*0040*/ 	.byte	0x04, 0x29
        /*0042*/ 	.short	(.L_29 - .L_28)


	//   ....[0]....
.L_28:
        /*0044*/ 	.word	0xffffffff


	//   ....[1]....
        /*0048*/ 	.word	0xffffffff


	//   ....[2]....
        /*004c*/ 	.word	0xffffffff


	//   ....[3]....
        /*0050*/ 	.word	0xffffffff


	//   ....[4]....
        /*0054*/ 	.word	0xffffffff


	//----- nvinfo : EIATTR_COOP_GROUP_INSTR_OFFSETS
	.align		4
.L_29:
        /*0058*/ 	.byte	0x04, 0x28
        /*005a*/ 	.short	(.L_31 - .L_30)


	//   ....[0]....
.L_30:
        /*005c*/ 	.word	0x00000060


	//   ....[1]....
        /*0060*/ 	.word	0x00000070


	//   ....[2]....
        /*0064*/ 	.word	0x00000130


	//   ....[3]....
        /*0068*/ 	.word	0x000002a0


	//   ....[4]....
        /*006c*/ 	.word	0x00000f50


	//----- nvinfo : EIATTR_REG_RECONFIG
	.align		4
.L_31:
        /*0070*/ 	.byte	0x01, 0x54
	.zero		2


	//----- nvinfo : EIATTR_SYSCALL_OFFSETS
	.align		4
        /*0074*/ 	.byte	0x04, 0x46
        /*0076*/ 	.short	(.L_33 - .L_32)


	//   ....[0]....
.L_32:
        /*0078*/ 	.word	0x00001110


	//----- nvinfo : EIATTR_MBARRIER_INSTR_OFFSETS
	.align		4
.L_33:
        /*007c*/ 	.byte	0x04, 0x39
        /*007e*/ 	.short	(.L_35 - .L_34)


	//   ....[0]....
.L_34:
        /*0080*/ 	.word	0x00000230
        /*0084*/ 	.word	0x000000ff
        /*0088*/ 	.word	0x00000000
        /*008c*/ 	.short	0x0100
        /*008e*/ 	.byte	0x08
	.zero		1


	//   ....[1]....
        /*0090*/ 	.word	0x00000240
        /*0094*/ 	.word	0x000000ff
        /*0098*/ 	.word	0x00000018
        /*009c*/ 	.short	0x0100
        /*009e*/ 	.byte	0x08
	.zero		1


	//   ....[2]....
        /*00a0*/ 	.word	0x00000250
        /*00a4*/ 	.word	0x000000ff
        /*00a8*/ 	.word	0x00000008
        /*00ac*/ 	.short	0x0100
        /*00ae*/ 	.byte	0x08
	.zero		1


	//   ....[3]....
        /*00b0*/ 	.word	0x00000260
        /*00b4*/ 	.word	0x000000ff
        /*00b8*/ 	.word	0x00000020
        /*00bc*/ 	.short	0x0100
        /*00be*/ 	.byte	0x08
	.zero		1


	//   ....[4]....
        /*00c0*/ 	.word	0x00000270
        /*00c4*/ 	.word	0x000000ff
        /*00c8*/ 	.word	0x00000010
        /*00cc*/ 	.short	0x0100
        /*00ce*/ 	.byte	0x08
	.zero		1


	//   ....[5]....
        /*00d0*/ 	.word	0x00000280
        /*00d4*/ 	.word	0x000000ff
        /*00d8*/ 	.word	0x00000028
        /*00dc*/ 	.short	0x0100
        /*00de*/ 	.byte	0x08
	.zero		1


	//   ....[6]....
        /*00e0*/ 	.word	0x00000510
        /*00e4*/ 	.word	0x000000ff
        /*00e8*/ 	.word	0x00000040
        /*00ec*/ 	.short	0x0100
        /*00ee*/ 	.byte	0x06
	.zero		1


	//   ....[7]....
        /*00f0*/ 	.word	0x00000570
        /*00f4*/ 	.word	0x000000ff
        /*00f8*/ 	.word	0x00000048
        /*00fc*/ 	.short	0x0100
        /*00fe*/ 	.byte	0x06
	.zero		1


	//   ....[8]....
        /*0100*/ 	.word	0x00001190
        /*0104*/ 	.word	0x00000003
        /*0108*/ 	.word	0x00000000
        /*010c*/ 	.short	0x010a
        /*010e*/ 	.byte	0x3f
	.zero		1


	//   ....[9]....
        /*0110*/ 	.word	0x000011d0
        /*0114*/ 	.word	0x00000003
        /*0118*/ 	.word	0x00000000
        /*011c*/ 	.short	0x010a
        /*011e*/ 	.byte	0x3f
	.zero		1


	//   ....[10]....
        /*0120*/ 	.word	0x000016b0
        /*0124*/ 	.word	0x000000ff
        /*0128*/ 	.word	0x00000000
        /*012c*/ 	.short	0x010a
        /*012e*/ 	.byte	0x08
	.zero		1


	//   ....[11]....
        /*0130*/ 	.word	0x000016f0
        /*0134*/ 	.word	0x000000ff
        /*0138*/ 	.word	0x00000000
        /*013c*/ 	.short	0x010a
        /*013e*/ 	.byte	0x08
	.zero		1


	//   ....[12]....
        /*0140*/ 	.word	0x00001a90
        /*0144*/ 	.word	0x000000ff
        /*0148*/ 	.word	0x00000000
        /*014c*/ 	.short	0x0101
        /*014e*/ 	.byte	0x08
	.zero		1


	//   ....[13]....
        /*0150*/ 	.word	0x00001c90
        /*0154*/ 	.word	0x000000ff
        /*0158*/ 	.word	0x00000000
        /*015c*/ 	.short	0x0101
        /*015e*/ 	.byte	0x06
	.zero		1


	//   ....[14]....
        /*0160*/ 	.word	0x0000b120
        /*0164*/ 	.word	0x0000000e
        /*0168*/ 	.word	0x00000018
        /*016c*/ 	.short	0x010a
        /*016e*/ 	.byte	0x3f
	.zero		1


	//   ....[15]....
        /*0170*/ 	.word	0x0000b4a0
        /*0174*/ 	.word	0x00000006
        /*0178*/ 	.word	0x00000048
        /*017c*/ 	.short	0x0101
        /*017e*/ 	.byte	0x3f
	.zero		1


	//   ....[16]....
        /*0180*/ 	.word	0x0000bbd0
        /*0184*/ 	.word	0x00000007
        /*0188*/ 	.word	0x00000000
        /*018c*/ 	.short	0x010a
        /*018e*/ 	.byte	0x3f
	.zero		1


	//   ....[17]....
        /*0190*/ 	.word	0x0000bc50
        /*0194*/ 	.word	0x00000009
        /*0198*/ 	.word	0x00000000
        /*019c*/ 	.short	0x010a
        /*019e*/ 	.byte	0x3f
	.zero		1


	//   ....[18]....
        /*01a0*/ 	.word	0x0000bce0
        /*01a4*/ 	.word	0x00000003
        /*01a8*/ 	.word	0x00000000
        /*01ac*/ 	.short	0x010a
        /*01ae*/ 	.byte	0x3f
	.zero		1


	//   ....[19]....
        /*01b0*/ 	.word	0x0000bd40
        /*01b4*/ 	.word	0x00000003
        /*01b8*/ 	.word	0x00000000
        /*01bc*/ 	.short	0x010a
        /*01be*/ 	.byte	0x3f
	.zero		1


	//   ....[20]....
        /*01c0*/ 	.word	0x0000bda0
        /*01c4*/ 	.word	0x00000004
        /*01c8*/ 	.word	0x00000000
        /*01cc*/ 	.short	0x010a
        /*01ce*/ 	.byte	0x3f
	.zero		1


	//   ....[21]....
        /*01d0*/ 	.word	0x0000be70
        /*01d4*/ 	.word	0x0000000e
        /*01d8*/ 	.word	0x00000018
        /*01dc*/ 	.short	0x010a
        /*01de*/ 	.byte	0x3f
	.zero		1


	//   ....[22]....
        /*01e0*/ 	.word	0x0000bf40
        /*01e4*/ 	.word	0x00000007
        /*01e8*/ 	.word	0x00000000
        /*01ec*/ 	.short	0x010a
        /*01ee*/ 	.byte	0x3f
	.zero		1


	//   ....[23]....
        /*01f0*/ 	.word	0x0000bf90
        /*01f4*/ 	.word	0x00000009
        /*01f8*/ 	.word	0x00000000
        /*01fc*/ 	.short	0x010a
        /*01fe*/ 	.byte	0x3f
	.zero		1


	//----- nvinfo : EIATTR_NUM_MBARRIERS
	.align		4
.L_35:
        /*0200*/ 	.byte	0x03, 0x38
        /*0202*/ 	.short	0x0008


	//----- nvinfo : EIATTR_EXIT_INSTR_OFFSETS
	.align		4
        /*0204*/ 	.byte	0x04, 0x1c
        /*0206*/ 	.short	(.L_37 - .L_36)


	//   ....[0]....
.L_36:
        /*0208*/ 	.word	0x000005c0


	//   ....[1]....
        /*020c*/ 	.word	0x00000e80


	//   ....[2]....
        /*0210*/ 	.word	0x0000a790


	//   ....[3]....
        /*0214*/ 	.word	0x0000adc0


	//   ....[4]....
        /*0218*/ 	.word	0x0000bd30


	//----- nvinfo : EIATTR_MAX_THREADS
	.align		4
.L_37:
        /*021c*/ 	.byte	0x04, 0x05
        /*021e*/ 	.short	(.L_39 - .L_38)
.L_38:
        /*0220*/ 	.word	0x00000180
        /*0224*/ 	.word	0x00000001
        /*0228*/ 	.word	0x00000001


	//----- nvinfo : EIATTR_CRS_STACK_SIZE
	.align		4
.L_39:
        /*022c*/ 	.byte	0x04, 0x1e
        /*022e*/ 	.short	(.L_41 - .L_40)
.L_40:
        /*0230*/ 	.word	0x00000000


	//----- nvinfo : EIATTR_CBANK_PARAM_SIZE
	.align		4
.L_41:
        /*0234*/ 	.byte	0x03, 0x19
        /*0236*/ 	.short	0x0470


	//----- nvinfo : EIATTR_PARAM_CBANK
	.align		4
        /*0238*/ 	.byte	0x04, 0x0a
        /*023a*/ 	.short	(.L_43 - .L_42)
	.align		4
.L_42:
        /*023c*/ 	.word	index@(.nv.constant0._ZN7cutlass13device_kernelINS_4gemm6kernel13GemmUniversalIN4cute5tupleIJiiiiEEENS1_10collective13CollectiveMmaINS1_34MainloopSm90TmaGmmaWarpSpecializedILi3ENS5_IJNS4_1CILi1EEESB_SB_EEENS1_35KernelTmaWarpSpecializedCooperativeEEENS5_IJNSA_ILi256EEENSA_ILi128EEENSA_ILi32EEEEEENS_10tfloat32_tENS5_IJlSB_lEEESJ_SK_NS4_8TiledMMAINS4_8MMA_AtomIJNS4_4SM904GMMA30MMA_64x128x8_F32TF32TF32_SS_TNILNSO_7ScaleInE1ELSQ_1EEEEEENS4_6LayoutINS5_IJNSA_ILi2EEESB_SB_EEENS5_IJSB_NSA_ILi0EEESW_EEEEENS5_IJNS4_10UnderscoreESZ_SZ_EEEEENS4_13SM90_TMA_LOADENS4_14ComposedLayoutINS4_7SwizzleILi3ELi4ELi3EEENS4_18smem_ptr_flag_bitsILi32EEENST_INS5_IJNSA_ILi8EEESH_EEENS5_IJSH_SB_EEEEEEEvNS4_8identityES12_S1C_vS1D_EENS_8epilogue10collective6detail29Sm90TmaWarpSpecializedAdapterINS1G_15DefaultEpilogueISJ_SK_SK_NS1F_6thread17LinearCombinationISJ_Li1EffLNS1K_9ScaleType4KindE0ELNS_15FloatRoundStyleE2ESJ_EENS1_15EpilogueDefaultEEEEEvvEEEEvNT_6ParamsE)
        /*0240*/ 	.short	0x0210
        /*0242*/ 	.short	0x0470


	//----- nvinfo : EIATTR_SW_WAR
	.align		4
.L_43:
        /*0244*/ 	.byte	0x04, 0x36
        /*0246*/ 	.short	(.L_45 - .L_44)
.L_44:
        /*0248*/ 	.word	0x00000008
.L_45:


//--------------------- .nv.callgraph             --------------------------
	.section	.nv.callgraph,"",@"SHT_CUDA_CALLGRAPH"
	.align	4
	.sectionentsize	8
	.align		4
        /*0000*/ 	.word	0x00000000
	.align		4
        /*0004*/ 	.word	0xffffffff
	.align		4
        /*0008*/ 	.word	index@(_ZN7cutlass13device_kernelINS_4gemm6kernel13GemmUniversalIN4cute5tupleIJiiiiEEENS1_10collective13CollectiveMmaINS1_34MainloopSm90TmaGmmaWarpSpecializedILi3ENS5_IJNS4_1CILi1EEESB_SB_EEENS1_35KernelTmaWarpSpecializedCooperativeEEENS5_IJNSA_ILi256EEENSA_ILi128EEENSA_ILi32EEEEEENS_10tfloat32_tENS5_IJlSB_lEEESJ_SK_NS4_8TiledMMAINS4_8MMA_AtomIJNS4_4SM904GMMA30MMA_64x128x8_F32TF32TF32_SS_TNILNSO_7ScaleInE1ELSQ_1EEEEEENS4_6LayoutINS5_IJNSA_ILi2EEESB_SB_EEENS5_IJSB_NSA_ILi0EEESW_EEEEENS5_IJNS4_10UnderscoreESZ_SZ_EEEEENS4_13SM90_TMA_LOADENS4_14ComposedLayoutINS4_7SwizzleILi3ELi4ELi3EEENS4_18smem_ptr_flag_bitsILi32EEENST_INS5_IJNSA_ILi8EEESH_EEENS5_IJSH_SB_EEEEEEEvNS4_8identityES12_S1C_vS1D_EENS_8epilogue10collective6detail29Sm90TmaWarpSpecializedAdapterINS1G_15DefaultEpilogueISJ_SK_SK_NS1F_6thread17LinearCombinationISJ_Li1EffLNS1K_9ScaleType4KindE0ELNS_15FloatRoundStyleE2ESJ_EENS1_15EpilogueDefaultEEEEEvvEEEEvNT_6ParamsE)
	.align		4
        /*000c*/ 	.word	index@(__assertfail)
	.align		4
        /*0010*/ 	.word	0x00000000
	.align		4
        /*0014*/ 	.word	0xfffffffe
	.align		4
        /*0018*/ 	.word	0x00000000
	.align		4
        /*001c*/ 	.word	0xfffffffd
	.align		4
        /*0020*/ 	.word	0x00000000
	.align		4
        /*0024*/ 	.word	0xfffffffc


//--------------------- .nv.constant4             --------------------------
	.section	.nv.constant4,"a",@progbits
	.align	8
	.align		8
.nv.constant4:
        /*0000*/ 	.dword	__assertfail
	.align		8
        /*0008*/ 	.dword	__unnamed_1
	.align		8
        /*0010*/ 	.dword	_ZN40_INTERNAL_1e972f95_4_k_cu_4af8b069_237564cuda3std3__45__cpo5beginE
	.align		8
        /*0018*/ 	.dword	_ZN40_INTERNAL_1e972f95_4_k_cu_4af8b069_237564cuda3std3__45__cpo3endE
	.align		8
        /*0020*/ 	.dword	_ZN40_INTERNAL_1e972f95_4_k_cu_4af8b069_237564cuda3std3__45__cpo6cbeginE
	.align		8
        /*0028*/ 	.dword	_ZN40_INTERNAL_1e972f95_4_k_cu_4af8b069_237564cuda3std3__45__cpo4cendE
	.align		8
        /*0030*/ 	.dword	_ZN40_INTERNAL_1e972f95_4_k_cu_4af8b069_237564cuda3std3__442_GLOBAL__N__1e972f95_4_k_cu_4af8b069_237566ignoreE
	.align		8
        /*0038*/ 	.dword	_ZN40_INTERNAL_1e972f95_4_k_cu_4af8b069_237564cuda3std3__419piecewise_constructE
	.align		8
        /*0040*/ 	.dword	_ZN40_INTERNAL_1e972f95_4_k_cu_4af8b069_237564cuda3std3__48in_placeE
	.align		8
        /*0048*/ 	.dword	_ZN40_INTERNAL_1e972f95_4_k_cu_4af8b069_237564cuda3std6ranges3__45__cpo4swapE
	.align		8
        /*0050*/ 	.dword	_ZN40_INTERNAL_1e972f95_4_k_cu_4af8b069_237564cuda3std6ranges3__45__cpo9iter_moveE
	.align		8
        /*0058*/ 	.dword	_ZN40_INTERNAL_1e972f95_4_k_cu_4af8b069_237564cute7productE
	.align		8
        /*0060*/ 	.dword	_ZN40_INTERNAL_1e972f95_4_k_cu_4af8b069_237564cute1_E
	.align		8
        /*0068*/ 	.dword	$str$22
	.align		8
        /*0070*/ 	.dword	$str$23


//--------------------- .text._ZN7cutlass13device_kernelINS_4gemm6kernel13GemmUniversalIN4cute5tupleIJiiiiEEENS1_10collective13CollectiveMmaINS1_34MainloopSm90TmaGmmaWarpSpecializedILi3ENS5_IJNS4_1CILi1EEESB_SB_EEENS1_35KernelTmaWarpSpecializedCooperativeEEENS5_IJNSA_ILi256EEENSA_ILi128EEENSA_ILi32EEEEEENS_10tfloat32_tENS5_IJlSB_lEEESJ_SK_NS4_8TiledMMAINS4_8MMA_AtomIJNS4_4SM904GMMA30MMA_64x128x8_F32TF32TF32_SS_TNILNSO_7ScaleInE1ELSQ_1EEEEEENS4_6LayoutINS5_IJNSA_ILi2EEESB_SB_EEENS5_IJSB_NSA_ILi0EEESW_EEEEENS5_IJNS4_10UnderscoreESZ_SZ_EEEEENS4_13SM90_TMA_LOADENS4_14ComposedLayoutINS4_7SwizzleILi3ELi4ELi3EEENS4_18smem_ptr_flag_bitsILi32EEENST_INS5_IJNSA_ILi8EEESH_EEENS5_IJSH_SB_EEEEEEEvNS4_8identityES12_S1C_vS1D_EENS_8epilogue10collective6detail29Sm90TmaWarpSpecializedAdapterINS1G_15DefaultEpilogueISJ_SK_SK_NS1F_6thread17LinearCombinationISJ_Li1EffLNS1K_9ScaleType4KindE0ELNS_15FloatRoundStyleE2ESJ_EENS1_15EpilogueDefaultEEEEEvvEEEEvNT_6ParamsE --------------------------
	.section	.text._ZN7cutlass13device_kernelINS_4gemm6kernel13GemmUniversalIN4cute5tupleIJiiiiEEENS1_10collective13CollectiveMmaINS1_34MainloopSm90TmaGmmaWarpSpecializedILi3ENS5_IJNS4_1CILi1EEESB_SB_EEENS1_35KernelTmaWarpSpecializedCooperativeEEENS5_IJNSA_ILi256EEENSA_ILi128EEENSA_ILi32EEEEEENS_10tfloat32_tENS5_IJlSB_lEEESJ_SK_NS4_8TiledMMAINS4_8MMA_AtomIJNS4_4SM904GMMA30MMA_64x128x8_F32TF32TF32_SS_TNILNSO_7ScaleInE1ELSQ_1EEEEEENS4_6LayoutINS5_IJNSA_ILi2EEESB_SB_EEENS5_IJSB_NSA_ILi0EEESW_EEEEENS5_IJNS4_10UnderscoreESZ_SZ_EEEEENS4_13SM90_TMA_LOADENS4_14ComposedLayoutINS4_7SwizzleILi3ELi4ELi3EEENS4_18smem_ptr_flag_bitsILi32EEENST_INS5_IJNSA_ILi8EEESH_EEENS5_IJSH_SB_EEEEEEEvNS4_8identityES12_S1C_vS1D_EENS_8epilogue10collective6detail29Sm90TmaWarpSpecializedAdapterINS1G_15DefaultEpilogueISJ_SK_SK_NS1F_6thread17LinearCombinationISJ_Li1EffLNS1K_9ScaleType4KindE0ELNS_15FloatRoundStyleE2ESJ_EENS1_15EpilogueDefaultEEEEEvvEEEEvNT_6ParamsE,"ax",@progbits
	.align	128
.text._ZN7cutlass13device_kernelINS_4gemm6kernel13GemmUniversalIN4cute5tupleIJiiiiEEENS1_10collective13CollectiveMmaINS1_34MainloopSm90TmaGmmaWarpSpecializedILi3ENS5_IJNS4_1CILi1EEESB_SB_EEENS1_35KernelTmaWarpSpecializedCooperativeEEENS5_IJNSA_ILi256EEENSA_ILi128EEENSA_ILi32EEEEEENS_10tfloat32_tENS5_IJlSB_lEEESJ_SK_NS4_8TiledMMAINS4_8MMA_AtomIJNS4_4SM904GMMA30MMA_64x128x8_F32TF32TF32_SS_TNILNSO_7ScaleInE1ELSQ_1EEEEEENS4_6LayoutINS5_IJNSA_ILi2EEESB_SB_EEENS5_IJSB_NSA_ILi0EEESW_EEEEENS5_IJNS4_10UnderscoreESZ_SZ_EEEEENS4_13SM90_TMA_LOADENS4_14ComposedLayoutINS4_7SwizzleILi3ELi4ELi3EEENS4_18smem_ptr_flag_bitsILi32EEENST_INS5_IJNSA_ILi8EEESH_EEENS5_IJSH_SB_EEEEEEEvNS4_8identityES12_S1C_vS1D_EENS_8epilogue10collective6detail29Sm90TmaWarpSpecializedAdapterINS1G_15DefaultEpilogueISJ_SK_SK_NS1F_6thread17LinearCombinationISJ_Li1EffLNS1K_9ScaleType4KindE0ELNS_15FloatRoundStyleE2ESJ_EENS1_15EpilogueDefaultEEEEEvvEEEEvNT_6ParamsE:
        .type           _ZN7cutlass13device_kernelINS_4gemm6kernel13GemmUniversalIN4cute5tupleIJiiiiEEENS1_10collective13CollectiveMmaINS1_34MainloopSm90TmaGmmaWarpSpecializedILi3ENS5_IJNS4_1CILi1EEESB_SB_EEENS1_35KernelTmaWarpSpecializedCooperativeEEENS5_IJNSA_ILi256EEENSA_ILi128EEENSA_ILi32EEEEEENS_10tfloat32_tENS5_IJlSB_lEEESJ_SK_NS4_8TiledMMAINS4_8MMA_AtomIJNS4_4SM904GMMA30MMA_64x128x8_F32TF32TF32_SS_TNILNSO_7ScaleInE1ELSQ_1EEEEEENS4_6LayoutINS5_IJNSA_ILi2EEESB_SB_EEENS5_IJSB_NSA_ILi0EEESW_EEEEENS5_IJNS4_10UnderscoreESZ_SZ_EEEEENS4_13SM90_TMA_LOADENS4_14ComposedLayoutINS4_7SwizzleILi3ELi4ELi3EEENS4_18smem_ptr_flag_bitsILi32EEENST_INS5_IJNSA_ILi8EEESH_EEENS5_IJSH_SB_EEEEEEEvNS4_8identityES12_S1C_vS1D_EENS_8epilogue10collective6detail29Sm90TmaWarpSpecializedAdapterINS1G_15DefaultEpilogueISJ_SK_SK_NS1F_6thread17LinearCombinationISJ_Li1EffLNS1K_9ScaleType4KindE0ELNS_15FloatRoundStyleE2ESJ_EENS1_15EpilogueDefaultEEEEEvvEEEEvNT_6ParamsE,@function
        .size           _ZN7cutlass13device_kernelINS_4gemm6kernel13GemmUniversalIN4cute5tupleIJiiiiEEENS1_10collective13CollectiveMmaINS1_34MainloopSm90TmaGmmaWarpSpecializedILi3ENS5_IJNS4_1CILi1EEESB_SB_EEENS1_35KernelTmaWarpSpecializedCooperativeEEENS5_IJNSA_ILi256EEENSA_ILi128EEENSA_ILi32EEEEEENS_10tfloat32_tENS5_IJlSB_lEEESJ_SK_NS4_8TiledMMAINS4_8MMA_AtomIJNS4_4SM904GMMA30MMA_64x128x8_F32TF32TF32_SS_TNILNSO_7ScaleInE1ELSQ_1EEEEEENS4_6LayoutINS5_IJNSA_ILi2EEESB_SB_EEENS5_IJSB_NSA_ILi0EEESW_EEEEENS5_IJNS4_10UnderscoreESZ_SZ_EEEEENS4_13SM90_TMA_LOADENS4_14ComposedLayoutINS4_7SwizzleILi3ELi4ELi3EEENS4_18smem_ptr_flag_bitsILi32EEENST_INS5_IJNSA_ILi8EEESH_EEENS5_IJSH_SB_EEEEEEEvNS4_8identityES12_S1C_vS1D_EENS_8epilogue10collective6detail29Sm90TmaWarpSpecializedAdapterINS1G_15DefaultEpilogueISJ_SK_SK_NS1F_6thread17LinearCombinationISJ_Li1EffLNS1K_9ScaleType4KindE0ELNS_15FloatRoundStyleE2ESJ_EENS1_15EpilogueDefaultEEEEEvvEEEEvNT_6ParamsE,(.L_x_318 - _ZN7cutlass13device_kernelINS_4gemm6kernel13GemmUniversalIN4cute5tupleIJiiiiEEENS1_10collective13CollectiveMmaINS1_34MainloopSm90TmaGmmaWarpSpecializedILi3ENS5_IJNS4_1CILi1EEESB_SB_EEENS1_35KernelTmaWarpSpecializedCooperativeEEENS5_IJNSA_ILi256EEENSA_ILi128EEENSA_ILi32EEEEEENS_10tfloat32_tENS5_IJlSB_lEEESJ_SK_NS4_8TiledMMAINS4_8MMA_AtomIJNS4_4SM904GMMA30MMA_64x128x8_F32TF32TF32_SS_TNILNSO_7ScaleInE1ELSQ_1EEEEEENS4_6LayoutINS5_IJNSA_ILi2EEESB_SB_EEENS5_IJSB_NSA_ILi0EEESW_EEEEENS5_IJNS4_10UnderscoreESZ_SZ_EEEEENS4_13SM90_TMA_LOADENS4_14ComposedLayoutINS4_7SwizzleILi3ELi4ELi3EEENS4_18smem_ptr_flag_bitsILi32EEENST_INS5_IJNSA_ILi8EEESH_EEENS5_IJSH_SB_EEEEEEEvNS4_8identityES12_S1C_vS1D_EENS_8epilogue10collective6detail29Sm90TmaWarpSpecializedAdapterINS1G_15DefaultEpilogueISJ_SK_SK_NS1F_6thread17LinearCombinationISJ_Li1EffLNS1K_9ScaleType4KindE0ELNS_15FloatRoundStyleE2ESJ_EENS1_15EpilogueDefaultEEEEEvvEEEEvNT_6ParamsE)
        .other          _ZN7cutlass13device_kernelINS_4gemm6kernel13GemmUniversalIN4cute5tupleIJiiiiEEENS1_10collective13CollectiveMmaINS1_34MainloopSm90TmaGmmaWarpSpecializedILi3ENS5_IJNS4_1CILi1EEESB_SB_EEENS1_35KernelTmaWarpSpecializedCooperativeEEENS5_IJNSA_ILi256EEENSA_ILi128EEENSA_ILi32EEEEEENS_10tfloat32_tENS5_IJlSB_lEEESJ_SK_NS4_8TiledMMAINS4_8MMA_AtomIJNS4_4SM904GMMA30MMA_64x128x8_F32TF32TF32_SS_TNILNSO_7ScaleInE1ELSQ_1EEEEEENS4_6LayoutINS5_IJNSA_ILi2EEESB_SB_EEENS5_IJSB_NSA_ILi0EEESW_EEEEENS5_IJNS4_10UnderscoreESZ_SZ_EEEEENS4_13SM90_TMA_LOADENS4_14ComposedLayoutINS4_7SwizzleILi3ELi4ELi3EEENS4_18smem_ptr_flag_bitsILi32EEENST_INS5_IJNSA_ILi8EEESH_EEENS5_IJSH_SB_EEEEEEEvNS4_8identityES12_S1C_vS1D_EENS_8epilogue10collective6detail29Sm90TmaWarpSpecializedAdapterINS1G_15DefaultEpilogueISJ_SK_SK_NS1F_6thread17LinearCombinationISJ_Li1EffLNS1K_9ScaleType4KindE0ELNS_15FloatRoundStyleE2ESJ_EENS1_15EpilogueDefaultEEEEEvvEEEEvNT_6ParamsE,@"STO_CUDA_ENTRY STV_DEFAULT"
_ZN7cutlass13device_kernelINS_4gemm6kernel13GemmUniversalIN4cute5tupleIJiiiiEEENS1_10collective13CollectiveMmaINS1_34MainloopSm90TmaGmmaWarpSpecializedILi3ENS5_IJNS4_1CILi1EEESB_SB_EEENS1_35KernelTmaWarpSpecializedCooperativeEEENS5_IJNSA_ILi256EEENSA_ILi128EEENSA_ILi32EEEEEENS_10tfloat32_tENS5_IJlSB_lEEESJ_SK_NS4_8TiledMMAINS4_8MMA_AtomIJNS4_4SM904GMMA30MMA_64x128x8_F32TF32TF32_SS_TNILNSO_7ScaleInE1ELSQ_1EEEEEENS4_6LayoutINS5_IJNSA_ILi2EEESB_SB_EEENS5_IJSB_NSA_ILi0EEESW_EEEEENS5_IJNS4_10UnderscoreESZ_SZ_EEEEENS4_13SM90_TMA_LOADENS4_14ComposedLayoutINS4_7SwizzleILi3ELi4ELi3EEENS4_18smem_ptr_flag_bitsILi32EEENST_INS5_IJNSA_ILi8EEESH_EEENS5_IJSH_SB_EEEEEEEvNS4_8identityES12_S1C_vS1D_EENS_8epilogue10collective6detail29Sm90TmaWarpSpecializedAdapterINS1G_15DefaultEpilogueISJ_SK_SK_NS1F_6thread17LinearCombinationISJ_Li1EffLNS1K_9ScaleType4KindE0ELNS_15FloatRoundStyleE2ESJ_EENS1_15EpilogueDefaultEEEEEvvEEEEvNT_6ParamsE:
[----:B------:R-:W0:Y:S01]  /*0000*/  LDC R1, c[0x0][0x28] ;  /* 0x00000a00ff017b82 */ /* 0x000e220000000800 */
[----:B------:R-:W1:Y:S01]  /*0010*/  S2R R18, SR_TID.X ;  /* 0x0000000000127919 */ /* 0x000e620000002100 */
[----:B------:R-:W-:Y:S01]  /*0020*/  ELECT P0, URZ, PT ;  /* 0x00000000003f782f */ /* 0x000fe20003800000 */
[----:B------:R-:W-:Y:S01]  /*0030*/  BSSY B0, `(.L_x_0) ;  /* 0x000000f000007945 */ /* 0x000fe20003800000 */
[--C-:B-1----:R-:W-:Y:S02]  /*0040*/  SHF.R.U32.HI R0, RZ, 0x5, R18.reuse ;  /* 0x00000005ff007819 */ /* 0x102fe40000011612 */
[----:B------:R-:W-:-:S03]  /*0050*/  SHF.R.U32.HI R22, RZ, 0x7, R18 ;  /* 0x00000007ff167819 */ /* 0x000fc60000011612 */
[----:B------:R-:W1:Y:S04]  /*0060*/  SHFL.IDX PT, R5, R0, RZ, 0x1f ;  /* 0x00001fff00057589 */ /* 0x000e6800000e0000 */
[----:B------:R2:W3:Y:S01]  /*0070*/  SHFL.IDX PT, R8, R22, RZ, 0x1f ;  /* 0x00001fff16087589 */ /* 0x0004e200000e0000 */
[----:B-1----:R-:W-:-:S13]  /*0080*/  ISETP.NE.OR P0, PT, R5, RZ, !P0 ;  /* 0x000000ff0500720c */ /* 0x002fda0004705670 */
[----:B0-23--:R-:W-:Y:S05]  /*0090*/  @P0 BRA `(.L_x_1) ;  /* 0x0000000000200947 */ /* 0x00dfea0003800000 */
[----:B------:R-:W-:Y:S02]  /*00a0*/  ULDC.64 UR4, c[0x0][0x198] ;  /* 0x0000660000047ab9 */ /* 0x000fe40000000a00 */
[----:B------:R-:W-:Y:S02]  /*00b0*/  UIADD3 UR6, UP0, UR4, 0xf0, URZ ;  /* 0x000000f004067890 */ /* 0x000fe4000ff1e03f */
[----:B------:R-:W-:Y:S02]  /*00c0*/  UIADD3 UR4, UP1, UR4, 0x1f0, URZ ;  /* 0x000001f004047890 */ /* 0x000fe4000ff3e03f */
[----:B------:R-:W-:Y:S02]  /*00d0*/  UIADD3.X UR7, URZ, UR5, URZ, UP0, !UPT ;  /* 0x000000053f077290 */ /* 0x000fe400087fe43f */
[----:B------:R-:W-:-:S07]  /*00e0*/  UIADD3.X UR5, URZ, UR5, URZ, UP1, !UPT ;  /* 0x000000053f057290 */ /* 0x000fce0008ffe43f */
[----:B------:R0:W-:Y:S02]  /*00f0*/  UTMACCTL.PF [UR6] ;  /* 0x00000000060079b9 */ /* 0x0001e40008040000 */
[----:B------:R0:W-:Y:S02]  /*0100*/  UTMACCTL.PF [UR4] ;  /* 0x00000000040079b9 */ /* 0x0001e40008040000 */
[----:B0-----:R-:W-:Y:S01]  /*0110*/  NOP ;  /* 0x0000000000007918 */ /* 0x001fe20000000000 */
.L_x_1:
[----:B------:R-:W-:Y:S05]  /*0120*/  BSYNC B0 ;  /* 0x0000000000007941 */ /* 0x000fea0003800000 */
.L_x_0:
[----:B------:R-:W0:Y:S02]  /*0130*/  SHFL.IDX PT, R2, R0, RZ, 0x1f ;  /* 0x00001fff00027589 */ /* 0x000e2400000e0000 */
[----:B0-----:R-:W-:-:S13]  /*0140*/  ISETP.NE.AND P0, PT, R2, RZ, PT ;  /* 0x000000ff0200720c */ /* 0x001fda0003f05270 */
[----:B------:R-:W-:Y:S05]  /*0150*/  @P0 BRA `(.L_x_2) ;  /* 0x0000000000500947 */ /* 0x000fea0003800000 */
[----:B------:R-:W0:Y:S01]  /*0160*/  S2UR UR8, SR_CgaCtaId ;  /* 0x00000000000879c3 */ /* 0x000e220000008800 */
[----:B------:R-:W-:Y:S01]  /*0170*/  UMOV UR4, 0x400 ;  /* 0x0000040000047882 */ /* 0x000fe20000000000 */
[----:B------:R-:W-:Y:S01]  /*0180*/  UMOV UR5, 0x1 ;  /* 0x0000000100057882 */ /* 0x000fe20000000000 */
[----:B------:R-:W-:Y:S01]  /*0190*/  UMOV UR6, 0x100 ;  /* 0x0000010000067882 */ /* 0x000fe20000000000 */
[----:B------:R-:W-:Y:S01]  /*01a0*/  ELECT P0, URZ, PT ;  /* 0x00000000003f782f */ /* 0x000fe20003800000 */
[----:B------:R-:W-:-:S04]  /*01b0*/  UIADD3 UR6, -UR6, 0x100000, URZ ;  /* 0x0010000006067890 */ /* 0x000fc8000fffe13f */
[----:B------:R-:W-:Y:S02]  /*01c0*/  USHF.L.U32 UR7, UR6, 0xb, URZ ;  /* 0x0000000b06077899 */ /* 0x000fe4000800063f */
[----:B------:R-:W-:Y:S02]  /*01d0*/  USHF.L.U32 UR6, UR6, 0x1, URZ ;  /* 0x0000000106067899 */ /* 0x000fe4000800063f */
[----:B0-----:R-:W-:Y:S02]  /*01e0*/  ULEA UR8, UR8, UR4, 0x18 ;  /* 0x0000000408087291 */ /* 0x001fe4000f8ec03f */
[----:B------:R-:W-:-:S04]  /*01f0*/  UIADD3 UR4, -UR5, 0x100000, URZ ;  /* 0x0010000005047890 */ /* 0x000fc8000fffe13f */
[----:B------:R-:W-:Y:S02]  /*0200*/  USHF.L.U32 UR5, UR4, 0xb, URZ ;  /* 0x0000000b04057899 */ /* 0x000fe4000800063f */
[----:B------:R-:W-:Y:S01]  /*0210*/  USHF.L.U32 UR4, UR4, 0x1, URZ ;  /* 0x0000000104047899 */ /* 0x000fe2000800063f */
[----:B------:R-:W0:Y:S11]  /*0220*/  FENCE.VIEW.ASYNC.S ;  /* 0x00000000000073c6 */ /* 0x000e360000000000 */
[----:B0-----:R0:W1:Y:S01]  /*0230*/  SYNCS.EXCH.64 URZ, [UR8], UR4 ;  /* 0x00000004083f75b2 */ /* 0x0010620008000100 */
[----:B------:R0:W2:Y:S01]  /*0240*/  SYNCS.EXCH.64 URZ, [UR8+0x18], UR6 ;  /* 0x00001806083f75b2 */ /* 0x0000a20008000100 */
[----:B------:R0:W3:Y:S01]  /*0250*/  SYNCS.EXCH.64 URZ, [UR8+0x8], UR4 ;  /* 0x00000804083f75b2 */ /* 0x0000e20008000100 */
[----:B------:R0:W4:Y:S01]  /*0260*/  SYNCS.EXCH.64 URZ, [UR8+0x20], UR6 ;  /* 0x00002006083f75b2 */ /* 0x0001220008000100 */
[----:B------:R0:W0:Y:S01]  /*0270*/  SYNCS.EXCH.64 URZ, [UR8+0x10], UR4 ;  /* 0x00001004083f75b2 */ /* 0x0000220008000100 */
[----:B------:R0:W0:Y:S01]  /*0280*/  SYNCS.EXCH.64 URZ, [UR8+0x28], UR6 ;  /* 0x00002806083f75b2 */ /* 0x0000220008000100 */
[----:B------:R-:W-:Y:S01]  /*0290*/  NOP ;  /* 0x0000000000007918 */ /* 0x000fe20000000000 */
.L_x_2:
[----:B------:R-:W5:Y:S01]  /*02a0*/  SHFL.IDX PT, R0, R0, RZ, 0x1f ;  /* 0x00001fff00007589 */ /* 0x000f6200000e0000 */
[----:B------:R-:W-:Y:S01]  /*02b0*/  ELECT P0, URZ, PT ;  /* 0x00000000003f782f */ /* 0x000fe20003800000 */
[----:B------:R-:W1:Y:S01]  /*02c0*/  LDC R2, c[0x0][0x65c] ;  /* 0x00019700ff027b82 */ /* 0x000e620000000800 */
[----:B------:R-:W-:Y:S01]  /*02d0*/  SHF.R.S32.HI R6, RZ, 0x1f, R5 ;  /* 0x0000001fff067819 */ /* 0x000fe20000011405 */
[----:B------:R-:W2:Y:S01]  /*02e0*/  S2R R3, SR_CTAID.Y ;  /* 0x0000000000037919 */ /* 0x000ea20000002600 */
[----:B0-----:R-:W-:Y:S01]  /*02f0*/  UMOV UR4, 0x20 ;  /* 0x0000002000047882 */ /* 0x001fe20000000000 */
[----:B------:R-:W-:Y:S01]  /*0300*/  ISETP.NE.AND P2, PT, R8, RZ, PT ;  /* 0x000000ff0800720c */ /* 0x000fe20003f45270 */
[----:B------:R-:W-:Y:S01]  /*0310*/  NOP ;  /* 0x0000000000007918 */ /* 0x000fe20000000000 */
[----:B------:R-:W0:Y:S01]  /*0320*/  S2R R4, SR_CTAID.X ;  /* 0x0000000000047919 */ /* 0x000e220000002500 */
[----:B------:R-:W-:Y:S01]  /*0330*/  LEA.HI R6, R6, R5, RZ, 0x2 ;  /* 0x0000000506067211 */ /* 0x000fe200078f10ff */
[----:B------:R-:W-:Y:S01]  /*0340*/  NOP ;  /* 0x0000000000007918 */ /* 0x000fe20000000000 */
[----:B-----5:R-:W-:-:S02]  /*0350*/  ISETP.NE.OR P0, PT, R0, RZ, !P0 ;  /* 0x000000ff0000720c */ /* 0x020fc40004705670 */
[----:B-1----:R-:W-:-:S04]  /*0360*/  ISETP.NE.AND P3, PT, R2, 0x1, PT ;  /* 0x000000010200780c */ /* 0x002fc80003f65270 */
[----:B------:R-:W-:Y:S02]  /*0370*/  P2R R0, PR, RZ, 0x8 ;  /* 0x00000008ff007803 */ /* 0x000fe40000000000 */
[----:B------:R-:W-:-:S05]  /*0380*/  LOP3.LUT R0, R6, 0xfffffffc, RZ, 0xc0, !PT ;  /* 0xfffffffc06007812 */ /* 0x000fca00078ec0ff */
[----:B------:R-:W-:Y:S01]  /*0390*/  VOTEU.ALL UP0, P0 ;  /* 0x00000000003f7886 */ /* 0x000fe20000000000 */
[----:B------:R-:W-:Y:S01]  /*03a0*/  IMAD.IADD R0, R5, 0x1, -R0 ;  /* 0x0000000105007824 */ /* 0x000fe200078e0a00 */
[----:B------:R-:W0:Y:S01]  /*03b0*/  @P3 LDC R17, c[0x0][0x10] ;  /* 0x00000400ff113b82 */ /* 0x000e220000000800 */
[----:B------:R-:W-:Y:S01]  /*03c0*/  VOTEU.ALL UP1, P0 ;  /* 0x00000000003f7886 */ /* 0x000fe20000020000 */
[----:B--2---:R-:W-:Y:S01]  /*03d0*/  @P3 IMAD.MOV.U32 R6, RZ, RZ, R3 ;  /* 0x000000ffff063224 */ /* 0x004fe200078e0003 */
[----:B------:R-:W-:Y:S01]  /*03e0*/  @!UP0 UMOV UR6, 0x400 ;  /* 0x0000040000068882 */ /* 0x000fe20000000000 */
[----:B------:R-:W-:-:S04]  /*03f0*/  @!UP0 UIADD3 UR4, -UR4, 0x100000, URZ ;  /* 0x0010000004048890 */ /* 0x000fc8000fffe13f */
[----:B------:R-:W-:Y:S02]  /*0400*/  @!UP0 USHF.L.U32 UR5, UR4, 0xb, URZ ;  /* 0x0000000b04058899 */ /* 0x000fe4000800063f */
[----:B------:R-:W-:Y:S01]  /*0410*/  @!UP0 USHF.L.U32 UR4, UR4, 0x1, URZ ;  /* 0x0000000104048899 */ /* 0x000fe2000800063f */
[----:B------:R-:W-:Y:S02]  /*0420*/  @P3 IMAD.MOV.U32 R7, RZ, RZ, RZ ;  /* 0x000000ffff073224 */ /* 0x000fe400078e00ff */
[----:B------:R-:W-:Y:S01]  /*0430*/  IMAD.MOV.U32 R5, RZ, RZ, RZ ;  /* 0x000000ffff057224 */ /* 0x000fe200078e00ff */
[----:B------:R-:W1:Y:S01]  /*0440*/  @!UP0 S2UR UR7, SR_CgaCtaId ;  /* 0x00000000000789c3 */ /* 0x000e620000008800 */
[----:B------:R-:W-:-:S07]  /*0450*/  @P3 IMAD.MOV.U32 R11, RZ, RZ, RZ ;  /* 0x000000ffff0b3224 */ /* 0x000fce00078e00ff */
[----:B------:R-:W2:Y:S01]  /*0460*/  @!P3 LDC R9, c[0x0][0xc] ;  /* 0x00000300ff09bb82 */ /* 0x000ea20000000800 */
[----:B0-----:R-:W-:-:S04]  /*0470*/  @P3 IMAD.WIDE.U32 R16, R4, R17, R6 ;  /* 0x0000001104103225 */ /* 0x001fc800078e0006 */
[----:B------:R-:W-:Y:S01]  /*0480*/  @P3 IMAD.IADD R17, R17, 0x1, R11 ;  /* 0x0000000111113824 */ /* 0x000fe200078e020b */
[----:B-1----:R-:W-:Y:S01]  /*0490*/  @!UP0 ULEA UR6, UR7, UR6, 0x18 ;  /* 0x0000000607068291 */ /* 0x002fe2000f8ec03f */
[----:B------:R-:W-:Y:S01]  /*04a0*/  VOTEU.ALL UP0, P0 ;  /* 0x00000000003f7886 */ /* 0x000fe20000000000 */
[----:B------:R-:W-:-:S04]  /*04b0*/  ISETP.NE.AND P0, PT, R0, 0x3, PT ;  /* 0x000000030000780c */ /* 0x000fc80003f05270 */
[----:B------:R-:W-:Y:S01]  /*04c0*/  ISETP.EQ.OR P0, PT, R0, RZ, !P0 ;  /* 0x000000ff0000720c */ /* 0x000fe20004702670 */
[----:B--2---:R-:W-:-:S03]  /*04d0*/  @!P3 IMAD.WIDE.U32 R6, R9, R3, R4 ;  /* 0x000000030906b225 */ /* 0x004fc600078e0004 */
[C---:B------:R-:W-:Y:S01]  /*04e0*/  ISETP.EQ.AND P0, PT, R8.reuse, RZ, P0 ;  /* 0x000000ff0800720c */ /* 0x040fe20000702270 */
[----:B------:R-:W-:Y:S01]  /*04f0*/  VIADD R8, R8, 0xffffffff ;  /* 0xffffffff08087836 */ /* 0x000fe20000000000 */
[----:B------:R-:W0:Y:S02]  /*0500*/  FENCE.VIEW.ASYNC.S ;  /* 0x00000000000073c6 */ /* 0x000e240000000000 */
[----:B0-----:R0:W3:Y:S01]  /*0510*/  @!UP0 SYNCS.EXCH.64 URZ, [UR6+0x40], UR4 ;  /* 0x00004004063f85b2 */ /* 0x0010e20008000100 */
[----:B------:R-:W-:Y:S01]  /*0520*/  @!P3 IMAD.MOV.U32 R16, RZ, RZ, R6 ;  /* 0x000000ffff10b224 */ /* 0x000fe200078e0006 */
[----:B------:R-:W-:Y:S01]  /*0530*/  SEL R19, RZ, 0x1, !P0 ;  /* 0x00000001ff137807 */ /* 0x000fe20004000000 */
[----:B------:R-:W-:Y:S01]  /*0540*/  @!P3 IMAD.MOV.U32 R17, RZ, RZ, R7 ;  /* 0x000000ffff11b224 */ /* 0x000fe200078e0007 */
[----:B------:R-:W-:-:S04]  /*0550*/  ISETP.GE.U32.AND P1, PT, R8, 0x2, PT ;  /* 0x000000020800780c */ /* 0x000fc80003f26070 */
[----:B------:R-:W-:Y:S01]  /*0560*/  SEL R19, R19, 0x2, P1 ;  /* 0x0000000213137807 */ /* 0x000fe20000800000 */
[----:B------:R0:W3:Y:S01]  /*0570*/  @!UP1 SYNCS.EXCH.64 URZ, [UR6+0x48], UR4 ;  /* 0x00004804063f95b2 */ /* 0x0000e20008000100 */
[----:B------:R-:W-:Y:S01]  /*0580*/  NOP ;  /* 0x0000000000007918 */ /* 0x000fe20000000000 */
[----:B---34-:R-:W-:Y:S06]  /*0590*/  BAR.SYNC.DEFER_BLOCKING 0x0 ;  /* 0x0000000000007b1d */ /* 0x018fec0000010000 */
[----:B------:R-:W-:Y:S05]  /*05a0*/  @!P2 BRA `(.L_x_3) ;  /* 0x000000a0007ca947 */ /* 0x000fea0003800000 */
[----:B------:R-:W-:-:S13]  /*05b0*/  ISETP.GT.U32.AND P0, PT, R8, 0x1, PT ;  /* 0x000000010800780c */ /* 0x000fda0003f04070 */
[----:B0-----:R-:W-:Y:S05]  /*05c0*/  @P0 EXIT ;  /* 0x000000000000094d */ /* 0x001fea0003800000 */
[----:B------:R-:W-:Y:S01]  /*05d0*/  ULDC.64 UR4, c[0x0][0x650] ;  /* 0x0001940000047ab9 */ /* 0x000fe20000000a00 */
[----:B------:R-:W-:Y:S01]  /*05e0*/  PRMT R0, RZ, 0x7610, R0 ;  /* 0x00007610ff007816 */ /* 0x000fe20000000000 */
[----:B------:R-:W-:Y:S01]  /*05f0*/  IMAD.MOV.U32 R152, RZ, RZ, -0x1 ;  /* 0xffffffffff987424 */ /* 0x000fe200078e00ff */
[----:B------:R-:W-:Y:S01]  /*0600*/  ISETP.GE.U32.AND P0, PT, R16, UR4, PT ;  /* 0x0000000410007c0c */ /* 0x000fe2000bf06070 */
[----:B------:R-:W-:Y:S02]  /*0610*/  IMAD.MOV.U32 R153, RZ, RZ, -0x1 ;  /* 0xffffffffff997424 */ /* 0x000fe400078e00ff */
[----:B------:R-:W-:Y:S01]  /*0620*/  IMAD.MOV.U32 R23, RZ, RZ, -0x1 ;  /* 0xffffffffff177424 */ /* 0x000fe200078e00ff */
[----:B------:R-:W-:-:S13]  /*0630*/  ISETP.GE.U32.AND.EX P0, PT, R17, UR5, PT, P0 ;  /* 0x0000000511007c0c */ /* 0x000fda000bf06100 */
[----:B------:R-:W-:Y:S05]  /*0640*/  @P0 BRA `(.L_x_4) ;  /* 0x0000000400540947 */ /* 0x000fea0003800000 */
[----:B------:R-:W0:Y:S01]  /*0650*/  LDC.64 R14, c[0x0][0x628] ;  /* 0x00018a00ff0e7b82 */ /* 0x000e220000000a00 */
[----:B------:R-:W-:Y:S02]  /*0660*/  IMAD.MOV.U32 R6, RZ, RZ, R16 ;  /* 0x000000ffff067224 */ /* 0x000fe400078e0010 */
[----:B------:R-:W-:-:S05]  /*0670*/  IMAD.MOV.U32 R7, RZ, RZ, R17 ;  /* 0x000000ffff077224 */ /* 0x000fca00078e0011 */
[----:B------:R-:W1:Y:S08]  /*0680*/  LDC R0, c[0x0][0x630] ;  /* 0x00018c00ff007b82 */ /* 0x000e700000000800 */
[----:B------:R-:W2:Y:S01]  /*0690*/  LDC.64 R20, c[0x0][0x620] ;  /* 0x00018800ff147b82 */ /* 0x000ea20000000a00 */
[----:B0-----:R-:W-:-:S04]  /*06a0*/  ISETP.NE.U32.AND P0, PT, R14, RZ, PT ;  /* 0x000000ff0e00720c */ /* 0x001fc80003f05070 */
[----:B------:R-:W-:-:S13]  /*06b0*/  ISETP.NE.AND.EX P0, PT, R15, RZ, PT, P0 ;  /* 0x000000ff0f00720c */ /* 0x000fda0003f05300 */
[----:B-12---:R-:W-:Y:S05]  /*06c0*/  @!P0 BRA `(.L_x_5) ;  /* 0x0000000000288947 */ /* 0x006fea0003800000 */
[----:B------:R-:W0:Y:S02]  /*06d0*/  LDC R11, c[0x0][0x634] ;  /* 0x00018d00ff0b7b82 */ /* 0x000e240000000800 */
[----:B0-----:R-:W-:-:S05]  /*06e0*/  IADD3 R11, P0, R16, R11, RZ ;  /* 0x0000000b100b7210 */ /* 0x001fca0007f1e0ff */
[----:B------:R-:W-:-:S04]  /*06f0*/  IMAD.X R13, RZ, RZ, R17, P0 ;  /* 0x000000ffff0d7224 */ /* 0x000fc800000e0611 */
[----:B------:R-:W-:-:S04]  /*0700*/  IMAD.WIDE.U32 R6, R13, R14, RZ ;  /* 0x0000000e0d067225 */ /* 0x000fc800078e00ff */
[----:B------:R-:W-:-:S04]  /*0710*/  IMAD.WIDE.U32 R8, P0, R11, R15, R6 ;  /* 0x0000000f0b087225 */ /* 0x000fc80007800006 */
[----:B------:R-:W-:-:S04]  /*0720*/  IMAD.WIDE.U32 R6, R11, R14, RZ ;  /* 0x0000000e0b067225 */ /* 0x000fc800078e00ff */
[----:B------:R-:W-:Y:S01]  /*0730*/  IMAD.X R11, RZ, RZ, RZ, P0 ;  /* 0x000000ffff0b7224 */ /* 0x000fe200000e06ff */
[----:B------:R-:W-:Y:S01]  /*0740*/  IADD3 RZ, P0, R7, R8, RZ ;  /* 0x0000000807ff7210 */ /* 0x000fe20007f1e0ff */
[----:B------:R-:W-:-:S04]  /*0750*/  IMAD.MOV.U32 R10, RZ, RZ, R9 ;  /* 0x000000ffff0a7224 */ /* 0x000fc800078e0009 */
[----:B------:R-:W-:-:S08]  /*0760*/  IMAD.WIDE.U32.X R6, R13, R15, R10, P0 ;  /* 0x0000000f0d067225 */ /* 0x000fd000000e040a */
.L_x_5:
[-CC-:B------:R-:W-:Y:S01]  /*0770*/  SHF.R.U64 R23, R6, R0.reuse, R7.reuse ;  /* 0x0000000006177219 */ /* 0x180fe20000001207 */
[----:B------:R-:W0:Y:S01]  /*0780*/  LDC R10, c[0x0][0x618] ;  /* 0x00018600ff0a7b82 */ /* 0x000e220000000800 */
[----:B------:R-:W-:Y:S01]  /*0790*/  SHF.R.U32.HI R5, RZ, R0, R7 ;  /* 0x00000000ff057219 */ /* 0x000fe20000011607 */
[----:B------:R-:W-:Y:S01]  /*07a0*/  ULDC UR4, c[0x0][0x150] ;  /* 0x0000540000047ab9 */ /* 0x000fe20000000800 */
[----:B------:R-:W-:Y:S02]  /*07b0*/  IADD3 R9, P0, RZ, -R23, RZ ;  /* 0x80000017ff097210 */ /* 0x000fe40007f1e0ff */
[----:B------:R-:W-:-:S03]  /*07c0*/  I2FP.F32.U32 R0, R4 ;  /* 0x0000000400007245 */ /* 0x000fc60000201000 */
[----:B------:R-:W1:Y:S01]  /*07d0*/  LDC.64 R28, c[0x0][0x640] ;  /* 0x00019000ff1c7b82 */ /* 0x000e620000000a00 */
[----:B------:R-:W-:Y:S02]  /*07e0*/  IMAD.X R11, RZ, RZ, ~R5, P0 ;  /* 0x000000ffff0b7224 */ /* 0x000fe400000e0e05 */
[----:B------:R-:W-:Y:S01]  /*07f0*/  FMUL R0, R0, UR4 ;  /* 0x0000000400007c20 */ /* 0x000fe20008400000 */
[----:B------:R-:W-:Y:S01]  /*0800*/  IMAD.WIDE.U32 R6, R9, R20, R16 ;  /* 0x0000001409067225 */ /* 0x000fe200078e0010 */
[----:B------:R-:W-:-:S03]  /*0810*/  ULDC UR4, c[0x0][0x154] ;  /* 0x0000550000047ab9 */ /* 0x000fc60000000800 */
[----:B------:R-:W-:Y:S01]  /*0820*/  IMAD R8, R11, R20, RZ ;  /* 0x000000140b087224 */ /* 0x000fe200078e02ff */
[----:B------:R-:W2:Y:S01]  /*0830*/  LDC R5, c[0x0][0x144] ;  /* 0x00005100ff057b82 */ /* 0x000ea20000000800 */
[----:B------:R-:W3:Y:S02]  /*0840*/  F2I.U32.TRUNC.NTZ R0, R0 ;  /* 0x0000000000007305 */ /* 0x000ee4000020f000 */
[----:B------:R-:W-:-:S04]  /*0850*/  IMAD R9, R9, R21, R8 ;  /* 0x0000001509097224 */ /* 0x000fc800078e0208 */
[----:B------:R-:W-:Y:S01]  /*0860*/  IMAD.IADD R7, R7, 0x1, R9 ;  /* 0x0000000107077824 */ /* 0x000fe200078e0209 */
[----:B------:R-:W4:Y:S01]  /*0870*/  LDC R12, c[0x0][0x608] ;  /* 0x00018200ff0c7b82 */ /* 0x000f220000000800 */
[----:B------:R-:W-:-:S03]  /*0880*/  IMAD.MOV.U32 R9, RZ, RZ, -0x1 ;  /* 0xffffffffff097424 */ /* 0x000fc600078e00ff */
[-CC-:B0-----:R-:W-:Y:S02]  /*0890*/  SHF.R.U64 R20, R6, R10.reuse, R7.reuse ;  /* 0x0000000a06147219 */ /* 0x181fe40000001207 */
[----:B------:R-:W-:Y:S02]  /*08a0*/  I2FP.F32.U32 R6, R3 ;  /* 0x0000000300067245 */ /* 0x000fe40000201000 */
[----:B------:R-:W0:Y:S01]  /*08b0*/  LDC R26, c[0x0][0x658] ;  /* 0x00019600ff1a7b82 */ /* 0x000e220000000800 */
[----:B-1----:R-:W-:Y:S01]  /*08c0*/  ISETP.NE.U32.AND P0, PT, R28, RZ, PT ;  /* 0x000000ff1c00720c */ /* 0x002fe20003f05070 */
[----:B---3--:R-:W-:Y:S01]  /*08d0*/  IMAD.MOV R8, RZ, RZ, -R0 ;  /* 0x000000ffff087224 */ /* 0x008fe200078e0a00 */
[----:B------:R-:W-:Y:S01]  /*08e0*/  SHF.R.U32.HI R7, RZ, R10, R7 ;  /* 0x0000000aff077219 */ /* 0x000fe20000011607 */
[----:B------:R-:W-:Y:S01]  /*08f0*/  FMUL R6, R6, UR4 ;  /* 0x0000000406067c20 */ /* 0x000fe20008400000 */
[----:B------:R-:W-:-:S03]  /*0900*/  ISETP.NE.AND.EX P0, PT, R29, RZ, PT, P0 ;  /* 0x000000ff1d00720c */ /* 0x000fc60003f05300 */
[----:B------:R-:W1:Y:S01]  /*0910*/  LDC R14, c[0x0][0x148] ;  /* 0x00005200ff0e7b82 */ /* 0x000e620000000800 */
[----:B--2---:R-:W-:-:S07]  /*0920*/  IMAD R0, R5, R8, R4 ;  /* 0x0000000805007224 */ /* 0x004fce00078e0204 */
[----:B------:R-:W2:Y:S01]  /*0930*/  LDC R24, c[0x0][0x600] ;  /* 0x00018000ff187b82 */ /* 0x000ea20000000800 */
[-CC-:B----4-:R-:W-:Y:S02]  /*0940*/  SHF.R.U64 R30, R20, R12.reuse, R7.reuse ;  /* 0x0000000c141e7219 */ /* 0x190fe40000001207 */
[----:B------:R-:W-:Y:S01]  /*0950*/  SHF.R.U32.HI R5, RZ, R12, R7 ;  /* 0x0000000cff057219 */ /* 0x000fe20000011607 */
[----:B------:R-:W-:Y:S01]  /*0960*/  IMAD.MOV.U32 R7, RZ, RZ, 0x1 ;  /* 0x00000001ff077424 */ /* 0x000fe200078e00ff */
[----:B------:R3:W4:Y:S03]  /*0970*/  F2I.U32.TRUNC.NTZ R12, R6 ;  /* 0x00000006000c7305 */ /* 0x000726000020f000 */
[----:B------:R-:W1:Y:S01]  /*0980*/  LDC R15, c[0x0][0x648] ;  /* 0x00019200ff0f7b82 */ /* 0x000e620000000800 */
[-C--:B0-----:R-:W-:Y:S02]  /*0990*/  SHF.L.U32 R4, R9, R26.reuse, RZ ;  /* 0x0000001a09047219 */ /* 0x081fe400000006ff */
[----:B------:R-:W-:-:S02]  /*09a0*/  SHF.R.U64 R32, R30, R26, R5 ;  /* 0x0000001a1e207219 */ /* 0x000fc40000001205 */
[----:B------:R-:W-:Y:S02]  /*09b0*/  LOP3.LUT R11, RZ, R4, RZ, 0x33, !PT ;  /* 0x00000004ff0b7212 */ /* 0x000fe400078e33ff */
[-C--:B------:R-:W-:Y:S01]  /*09c0*/  SHF.R.U32.HI R5, RZ, R26.reuse, R5 ;  /* 0x0000001aff057219 */ /* 0x080fe20000011605 */
[----:B------:R-:W0:Y:S01]  /*09d0*/  LDC R21, c[0x0][0x638] ;  /* 0x00018e00ff157b82 */ /* 0x000e220000000800 */
[----:B------:R-:W-:Y:S01]  /*09e0*/  SHF.L.U32 R10, R7, R26, RZ ;  /* 0x0000001a070a7219 */ /* 0x000fe200000006ff */
[----:B------:R-:W-:-:S06]  /*09f0*/  IMAD.MOV.U32 R4, RZ, RZ, R32 ;  /* 0x000000ffff047224 */ /* 0x000fcc00078e0020 */
[----:B------:R-:W0:Y:S01]  /*0a00*/  LDC R152, c[0x0][0x610] ;  /* 0x00018400ff987b82 */ /* 0x000e220000000800 */
[----:B---34-:R-:W-:Y:S05]  /*0a10*/  @!P0 BRA `(.L_x_6) ;  /* 0x0000000000288947 */ /* 0x018fea0003800000 */
[----:B------:R-:W3:Y:S02]  /*0a20*/  LDC R9, c[0x0][0x64c] ;  /* 0x00019300ff097b82 */ /* 0x000ee40000000800 */
[----:B---3--:R-:W-:-:S05]  /*0a30*/  IADD3 R9, P0, R32, R9, RZ ;  /* 0x0000000920097210 */ /* 0x008fca0007f1e0ff */
        /* <DEDUP_REMOVED lines=8> */
.L_x_6:
[----:B-1----:R-:W-:Y:S01]  /*0ac0*/  SHF.R.U64 R4, R4, R15, R5 ;  /* 0x0000000f04047219 */ /* 0x002fe20000001205 */
[----:B--2---:R-:W-:Y:S01]  /*0ad0*/  VIADD R5, R24, 0xffffffff ;  /* 0xffffffff18057836 */ /* 0x004fe20000000000 */
[----:B------:R-:W-:Y:S01]  /*0ae0*/  LOP3.LUT R11, R30, R11, RZ, 0xc0, !PT ;  /* 0x0000000b1e0b7212 */ /* 0x000fe200078ec0ff */
[----:B------:R-:W-:Y:S02]  /*0af0*/  IMAD.MOV R12, RZ, RZ, -R12 ;  /* 0x000000ffff0c7224 */ /* 0x000fe400078e0a0c */
[----:B------:R-:W-:Y:S01]  /*0b00*/  IMAD.MOV R6, RZ, RZ, -R4 ;  /* 0x000000ffff067224 */ /* 0x000fe200078e0a04 */
[----:B------:R-:W-:Y:S01]  /*0b10*/  LOP3.LUT R5, R20, R5, RZ, 0xc0, !PT ;  /* 0x0000000514057212 */ /* 0x000fe200078ec0ff */
[----:B------:R-:W-:Y:S02]  /*0b20*/  @P3 IMAD R0, R14, R12, R3 ;  /* 0x0000000c0e003224 */ /* 0x000fe400078e0203 */
[----:B------:R-:W-:Y:S02]  /*0b30*/  IMAD R11, R10, R4, R11 ;  /* 0x000000040a0b7224 */ /* 0x000fe400078e020b */
[----:B0-----:R-:W-:-:S02]  /*0b40*/  IMAD R3, R6, R21, R32 ;  /* 0x0000001506037224 */ /* 0x001fc400078e0220 */
[----:B------:R-:W-:Y:S02]  /*0b50*/  IMAD R152, R11, R152, R0 ;  /* 0x000000980b987224 */ /* 0x000fe400078e0200 */
[----:B------:R-:W-:Y:S02]  /*0b60*/  IMAD R3, R3, R24, R5 ;  /* 0x0000001803037224 */ /* 0x000fe400078e0205 */
[----:B------:R-:W-:-:S03]  /*0b70*/  IMAD.MOV.U32 R0, RZ, RZ, 0x1 ;  /* 0x00000001ff007424 */ /* 0x000fc600078e00ff */
[----:B------:R-:W-:Y:S02]  /*0b80*/  SEL R153, R3, R152, !P3 ;  /* 0x0000009803997207 */ /* 0x000fe40005800000 */
[----:B------:R-:W-:-:S07]  /*0b90*/  SEL R152, R152, R3, !P3 ;  /* 0x0000000398987207 */ /* 0x000fce0005800000 */
.L_x_4:
[----:B------:R-:W-:-:S08]  /*0ba0*/  NOP ;  /* 0x0000000000007918 */ /* 0x000fd00000000000 */
[----:B------:R-:W0:Y:S02]  /*0bb0*/  USETMAXREG.TRY_ALLOC.CTAPOOL UP0, 0xe8 ;  /* 0x000000e8000079c8 */ /* 0x000e240008000600 */
[----:B0-----:R-:W-:-:S13]  /*0bc0*/  PLOP3.LUT P0, PT, PT, PT, UP0, 0x80, 0x0 ;  /* 0x000000000000781c */ /* 0x001fda0003f0f008 */
[----:B------:R-:W-:Y:S05]  /*0bd0*/  @!P0 BRA `(.L_x_4) ;  /* 0xfffffffc00f08947 */ /* 0x000fea000383ffff */
[----:B------:R-:W-:Y:S01]  /*0be0*/  ULDC.64 UR4, c[0x0][0x598] ;  /* 0x0001660000047ab9 */ /* 0x000fe20000000a00 */
[----:B------:R-:W-:Y:S01]  /*0bf0*/  ULDC.64 UR36, c[0x0][0x208] ;  /* 0x0000820000247ab9 */ /* 0x000fe20000000a00 */
[----:B------:R-:W-:-:S04]  /*0c00*/  ISETP.NE.U32.AND P0, PT, RZ, UR4, PT ;  /* 0x00000004ff007c0c */ /* 0x000fc8000bf05070 */
[----:B------:R-:W-:-:S13]  /*0c10*/  ISETP.NE.AND.EX P0, PT, RZ, UR5, PT, P0 ;  /* 0x00000005ff007c0c */ /* 0x000fda000bf05300 */
[----:B------:R-:W-:Y:S05]  /*0c20*/  @!P0 BRA `(.L_x_7) ;  /* 0x00000000001c8947 */ /* 0x000fea0003800000 */
[----:B------:R-:W0:Y:S02]  /*0c30*/  LDC.64 R4, c[0x0][0x598] ;  /* 0x00016600ff047b82 */ /* 0x000e240000000a00 */
[----:B0-----:R-:W2:Y:S02]  /*0c40*/  LDG.E.64 R4, desc[UR36][R4.64] ;  /* 0x0000002404047981 */ /* 0x001ea4000c1e1b00 */
[----:B--2---:R-:W-:-:S04]  /*0c50*/  ISETP.NE.U32.AND P0, PT, R4, RZ, PT ;  /* 0x000000ff0400720c */ /* 0x004fc80003f05070 */
[----:B------:R-:W-:-:S13]  /*0c60*/  ISETP.NE.AND.EX P0, PT, R5, RZ, PT, P0 ;  /* 0x000000ff0500720c */ /* 0x000fda0003f05300 */
[----:B------:R-:W-:Y:S05]  /*0c70*/  @!P0 BRA `(.L_x_7) ;  /* 0x0000000000088947 */ /* 0x000fea0003800000 */
[----:B------:R0:W5:Y:S01]  /*0c80*/  LD.E R154, desc[UR36][R4.64] ;  /* 0x00000024049a7980 */ /* 0x000162000c101900 */
[----:B------:R-:W-:Y:S05]  /*0c90*/  BRA `(.L_x_8) ;  /* 0x0000000000247947 */ /* 0x000fea0003800000 */
.L_x_7:
[----:B------:R-:W-:Y:S02]  /*0ca0*/  ULDC.64 UR4, c[0x0][0x588] ;  /* 0x0001620000047ab9 */ /* 0x000fe40000000a00 */
[----:B------:R-:W-:-:S04]  /*0cb0*/  ISETP.NE.U32.AND P0, PT, RZ, UR4, PT ;  /* 0x00000004ff007c0c */ /* 0x000fc8000bf05070 */
[----:B------:R-:W-:-:S13]  /*0cc0*/  ISETP.NE.AND.EX P0, PT, RZ, UR5, PT, P0 ;  /* 0x00000005ff007c0c */ /* 0x000fda000bf05300 */
[----:B------:R-:W-:Y:S05]  /*0cd0*/  @!P0 BRA `(.L_x_9) ;  /* 0x00000000000c8947 */ /* 0x000fea0003800000 */
[----:B------:R-:W0:Y:S02]  /*0ce0*/  LDC.64 R154, c[0x0][0x588] ;  /* 0x00016200ff9a7b82 */ /* 0x000e240000000a00 */
[----:B0-----:R1:W5:Y:S01]  /*0cf0*/  LDG.E R154, desc[UR36][R154.64] ;  /* 0x000000249a9a7981 */ /* 0x001362000c1e1900 */
[----:B------:R-:W-:Y:S05]  /*0d00*/  BRA `(.L_x_8) ;  /* 0x0000000000087947 */ /* 0x000fea0003800000 */
.L_x_9:
[----:B------:R-:W-:Y:S02]  /*0d10*/  ULDC UR4, c[0x0][0x580] ;  /* 0x0001600000047ab9 */ /* 0x000fe40000000800 */
[----:B------:R-:W-:-:S07]  /*0d20*/  IMAD.U32 R154, RZ, RZ, UR4 ;  /* 0x00000004ff9a7e24 */ /* 0x000fce000f8e00ff */
.L_x_8:
[----:B------:R-:W-:Y:S02]  /*0d30*/  ULDC.64 UR4, c[0x0][0x5a0] ;  /* 0x0001680000047ab9 */ /* 0x000fe40000000a00 */
[----:B------:R-:W-:-:S04]  /*0d40*/  ISETP.NE.U32.AND P0, PT, RZ, UR4, PT ;  /* 0x00000004ff007c0c */ /* 0x000fc8000bf05070 */
[----:B------:R-:W-:-:S13]  /*0d50*/  ISETP.NE.AND.EX P0, PT, RZ, UR5, PT, P0 ;  /* 0x00000005ff007c0c */ /* 0x000fda000bf05300 */
[----:B------:R-:W-:Y:S05]  /*0d60*/  @!P0 BRA `(.L_x_10) ;  /* 0x00000000001c8947 */ /* 0x000fea0003800000 */
[----:B0-----:R-:W0:Y:S02]  /*0d70*/  LDC.64 R4, c[0x0][0x5a0] ;  /* 0x00016800ff047b82 */ /* 0x001e240000000a00 */
[----:B0-----:R-:W2:Y:S02]  /*0d80*/  LDG.E.64 R4, desc[UR36][R4.64] ;  /* 0x0000002404047981 */ /* 0x001ea4000c1e1b00 */
[----:B--2---:R-:W-:-:S04]  /*0d90*/  ISETP.NE.U32.AND P0, PT, R4, RZ, PT ;  /* 0x000000ff0400720c */ /* 0x004fc80003f05070 */
[----:B------:R-:W-:-:S13]  /*0da0*/  ISETP.NE.AND.EX P0, PT, R5, RZ, PT, P0 ;  /* 0x000000ff0500720c */ /* 0x000fda0003f05300 */
[----:B------:R-:W-:Y:S05]  /*0db0*/  @!P0 BRA `(.L_x_10) ;  /* 0x0000000000088947 */ /* 0x000fea0003800000 */
[----:B-1----:R0:W5:Y:S01]  /*0dc0*/  LD.E R155, desc[UR36][R4.64] ;  /* 0x00000024049b7980 */ /* 0x002162000c101900 */
[----:B------:R-:W-:Y:S05]  /*0dd0*/  BRA `(.L_x_11) ;  /* 0x0000000000247947 */ /* 0x000fea0003800000 */
.L_x_10:
[----:B------:R-:W-:Y:S02]  /*0de0*/  ULDC.64 UR4, c[0x0][0x590] ;  /* 0x0001640000047ab9 */ /* 0x000fe40000000a00 */
[----:B------:R-:W-:-:S04]  /*0df0*/  ISETP.NE.U32.AND P0, PT, RZ, UR4, PT ;  /* 0x00000004ff007c0c */ /* 0x000fc8000bf05070 */
[----:B------:R-:W-:-:S13]  /*0e00*/  ISETP.NE.AND.EX P0, PT, RZ, UR5, PT, P0 ;  /* 0x00000005ff007c0c */ /* 0x000fda000bf05300 */
[----:B------:R-:W-:Y:S05]  /*0e10*/  @!P0 BRA `(.L_x_12) ;  /* 0x00000000000c8947 */ /* 0x000fea0003800000 */
[----:B0-----:R-:W1:Y:S02]  /*0e20*/  LDC.64 R4, c[0x0][0x590] ;  /* 0x00016400ff047b82 */ /* 0x001e640000000a00 */
[----:B-1----:R1:W5:Y:S01]  /*0e30*/  LDG.E R155, desc[UR36][R4.64] ;  /* 0x00000024049b7981 */ /* 0x002362000c1e1900 */
[----:B------:R-:W-:Y:S05]  /*0e40*/  BRA `(.L_x_11) ;  /* 0x0000000000087947 */ /* 0x000fea0003800000 */
.L_x_12:
[----:B------:R-:W-:Y:S02]  /*0e50*/  ULDC UR4, c[0x0][0x584] ;  /* 0x0001610000047ab9 */ /* 0x000fe40000000800 */
[----:B-1----:R-:W-:-:S07]  /*0e60*/  IMAD.U32 R155, RZ, RZ, UR4 ;  /* 0x00000004ff9b7e24 */ /* 0x002fce000f8e00ff */
.L_x_11:
[----:B------:R-:W-:-:S13]  /*0e70*/  LOP3.LUT P0, RZ, R0, 0xff, RZ, 0xc0, !PT ;  /* 0x000000ff00ff7812 */ /* 0x000fda000780c0ff */
[----:B------:R-:W-:Y:S05]  /*0e80*/  @!P0 EXIT ;  /* 0x000000000000894d */ /* 0x000fea0003800000 */
[----:B------:R-:W-:Y:S01]  /*0e90*/  ULDC UR4, c[0x0][0x28c] ;  /* 0x0000a30000047ab9 */ /* 0x000fe20000000800 */
[----:B------:R-:W-:Y:S01]  /*0ea0*/  LOP3.LUT R166, R19, 0x1, RZ, 0xfc, !PT ;  /* 0x0000000113a67812 */ /* 0x000fe200078efcff */
[----:B------:R-:W-:Y:S01]  /*0eb0*/  UIADD3 UR4, UR4, 0x1f, URZ ;  /* 0x0000001f04047890 */ /* 0x000fe2000fffe03f */
[----:B------:R-:W-:Y:S01]  /*0ec0*/  UMOV UR38, URZ ;  /* 0x0000003f00267c82 */ /* 0x000fe20008000000 */
[----:B------:R-:W-:Y:S02]  /*0ed0*/  UMOV UR39, URZ ;  /* 0x0000003f00277c82 */ /* 0x000fe40008000000 */
[----:B------:R-:W-:-:S04]  /*0ee0*/  USHF.R.S32.HI UR5, URZ, 0x1f, UR4 ;  /* 0x0000001f3f057899 */ /* 0x000fc80008011404 */
[----:B------:R-:W-:-:S04]  /*0ef0*/  ULEA.HI UR5, UR5, UR4, URZ, 0x5 ;  /* 0x0000000405057291 */ /* 0x000fc8000f8f283f */
[----:B------:R-:W-:-:S12]  /*0f00*/  USHF.R.S32.HI UR40, URZ, 0x5, UR5 ;  /* 0x000000053f287899 */ /* 0x000fd80008011405 */
.L_x_284:
[----:B------:R-:W-:Y:S01]  /*0f10*/  LOP3.LUT R0, R18, 0x80, RZ, 0xc0, !PT ;  /* 0x0000008012007812 */ /* 0x000fe200078ec0ff */
[----:B--2---:R-:W2:Y:S01]  /*0f20*/  S2UR UR7, SR_CgaCtaId ;  /* 0x00000000000779c3 */ /* 0x004ea20000008800 */
[----:B------:R-:W-:Y:S02]  /*0f30*/  UMOV UR6, 0x400 ;  /* 0x0000040000067882 */ /* 0x000fe40000000000 */
[----:B------:R-:W-:-:S06]  /*0f40*/  SHF.R.U32.HI R0, RZ, 0x7, R0 ;  /* 0x00000007ff007819 */ /* 0x000fcc0000011600 */
[----:B------:R-:W3:Y:S01]  /*0f50*/  SHFL.IDX PT, R0, R0, RZ, 0x1f ;  /* 0x00001fff00007589 */ /* 0x000ee200000e0000 */
[----:B--2---:R-:W-:Y:S01]  /*0f60*/  ULEA UR42, UR7, UR6, 0x18 ;  /* 0x00000006072a7291 */ /* 0x004fe2000f8ec03f */
[----:B---3--:R-:W-:-:S13]  /*0f70*/  R2UR UR4, R0 ;  /* 0x00000000000472ca */ /* 0x008fda00000e0000 */
[----:B------:R-:W-:-:S04]  /*0f80*/  ULEA.HI UR5, UR4, UR4, URZ, 0x1 ;  /* 0x0000000404057291 */ /* 0x000fc8000f8f083f */
[----:B------:R-:W-:-:S04]  /*0f90*/  ULOP3.LUT UR5, UR5, 0x7fffe, URZ, 0xc0, !UPT ;  /* 0x0007fffe05057892 */ /* 0x000fc8000f8ec03f */
[----:B------:R-:W-:-:S03]  /*0fa0*/  UIADD3 UR5, UR4, -UR5, URZ ;  /* 0x8000000504057290 */ /* 0x000fc6000fffe03f */
[----:B------:R-:W-:Y:S01]  /*0fb0*/  ULDC UR4, c[0x0][0x28c] ;  /* 0x0000a30000047ab9 */ /* 0x000fe20000000800 */
[----:B------:R-:W-:Y:S01]  /*0fc0*/  ULEA UR5, UR5, UR42, 0xd ;  /* 0x0000002a05057291 */ /* 0x000fe2000f8e683f */
[----:B------:R-:W-:-:S03]  /*0fd0*/  ISETP.LT.AND P0, PT, RZ, UR4, PT ;  /* 0x00000004ff007c0c */ /* 0x000fc6000bf01270 */
[----:B------:R-:W-:-:S04]  /*0fe0*/  UIADD3 UR5, UR5, 0x100, URZ ;  /* 0x0000010005057890 */ /* 0x000fc8000fffe03f */
[----:B------:R-:W-:-:S04]  /*0ff0*/  USHF.R.U32.HI UR5, URZ, 0x4, UR5 ;  /* 0x000000043f057899 */ /* 0x000fc80008011605 */
[----:B------:R-:W-:Y:S02]  /*1000*/  ULOP3.LUT UR41, UR5, 0x3fff, URZ, 0xc0, !UPT ;  /* 0x00003fff05297892 */ /* 0x000fe4000f8ec03f */
[----:B01--45:R-:W-:Y:S10]  /*1010*/  @P0 BRA `(.L_x_13) ;  /* 0x0000000000400947 */ /* 0x033ff40003800000 */
[----:B------:R-:W-:Y:S01]  /*1020*/  MOV R0, 0x0 ;  /* 0x0000000000007802 */ /* 0x000fe20000000f00 */
[----:B------:R-:W-:Y:S01]  /*1030*/  ULDC.64 UR4, c[0x4][0x68] ;  /* 0x01001a0000047ab9 */ /* 0x000fe20000000a00 */
[----:B------:R-:W-:Y:S01]  /*1040*/  ULDC.64 UR6, c[0x4][0x8] ;  /* 0x0100020000067ab9 */ /* 0x000fe20000000a00 */
[----:B01----:R-:W-:Y:S01]  /*1050*/  IMAD.U32 R4, RZ, RZ, UR4 ;  /* 0x00000004ff047e24 */ /* 0x003fe2000f8e00ff */
[----:B------:R0:W1:Y:S01]  /*1060*/  LDC.64 R14, c[0x4][R0] ;  /* 0x01000000000e7b82 */ /* 0x0000620000000a00 */
[----:B------:R-:W-:Y:S01]  /*1070*/  IMAD.U32 R5, RZ, RZ, UR5 ;  /* 0x00000005ff057e24 */ /* 0x000fe2000f8e00ff */
[----:B------:R-:W-:Y:S01]  /*1080*/  ULDC.64 UR4, c[0x4][0x70] ;  /* 0x01001c0000047ab9 */ /* 0x000fe20000000a00 */
[----:B------:R-:W-:Y:S02]  /*1090*/  IMAD.U32 R10, RZ, RZ, UR6 ;  /* 0x00000006ff0a7e24 */ /* 0x000fe4000f8e00ff */
[----:B------:R-:W-:Y:S02]  /*10a0*/  IMAD.U32 R6, RZ, RZ, UR4 ;  /* 0x00000004ff067e24 */ /* 0x000fe4000f8e00ff */
[----:B------:R-:W-:-:S02]  /*10b0*/  IMAD.U32 R7, RZ, RZ, UR5 ;  /* 0x00000005ff077e24 */ /* 0x000fc4000f8e00ff */
[----:B------:R-:W-:Y:S02]  /*10c0*/  IMAD.U32 R11, RZ, RZ, UR7 ;  /* 0x00000007ff0b7e24 */ /* 0x000fe4000f8e00ff */
[----:B------:R-:W-:Y:S02]  /*10d0*/  IMAD.MOV.U32 R8, RZ, RZ, 0x1e1 ;  /* 0x000001e1ff087424 */ /* 0x000fe400078e00ff */
[----:B------:R-:W-:Y:S02]  /*10e0*/  IMAD.MOV.U32 R12, RZ, RZ, 0x1 ;  /* 0x00000001ff0c7424 */ /* 0x000fe400078e00ff */
[----:B0-----:R-:W-:-:S07]  /*10f0*/  IMAD.MOV.U32 R13, RZ, RZ, RZ ;  /* 0x000000ffff0d7224 */ /* 0x001fce00078e00ff */
[----:B------:R-:W-:-:S07]  /*1100*/  LEPC R20, `(.L_x_13) ;  /* 0x000000001014794e */ /* 0x000fce0000000000 */
[----:B-1---5:R-:W-:Y:S05]  /*1110*/  CALL.ABS.NOINC R14 ;  /* 0x000000000e007343 */ /* 0x022fea0003c00000 */
.L_x_13:
[----:B------:R-:W-:-:S13]  /*1120*/  ISETP.NE.AND P0, PT, R166, 0x3, PT ;  /* 0x00000003a600780c */ /* 0x000fda0003f05270 */
[----:B------:R-:W-:Y:S05]  /*1130*/  @!P0 BRA `(.L_x_14) ;  /* 0x0000000000048947 */ /* 0x000fea0003800000 */
[----:B------:R-:W-:Y:S01]  /*1140*/  BPT.TRAP 0x1 ;  /* 0x000000040000795c */ /* 0x000fe20000300000 */
.L_x_14:
[----:B------:R-:W-:Y:S02]  /*1150*/  IMAD.U32 R3, RZ, RZ, UR39 ;  /* 0x00000027ff037e24 */ /* 0x000fe4000f8e00ff */
[----:B------:R-:W-:-:S03]  /*1160*/  IMAD.U32 R0, RZ, RZ, UR38 ;  /* 0x00000026ff007e24 */ /* 0x000fc6000f8e00ff */
[----:B------:R-:W-:Y:S02]  /*1170*/  LEA R3, R3, UR42, 0x3 ;  /* 0x0000002a03037c11 */ /* 0x000fe4000f8e18ff */
[----:B------:R-:W-:-:S04]  /*1180*/  SHF.L.U32 R0, R0, 0x1f, RZ ;  /* 0x0000001f00007819 */ /* 0x000fc800000006ff */
[----:B------:R2:W3:Y:S01]  /*1190*/  SYNCS.PHASECHK.TRANS64.TRYWAIT P1, [R3+URZ], R0 ;  /* 0x00000000030075a7 */ /* 0x0004e2000802017f */
[----:B------:R-:W-:Y:S05]  /*11a0*/  @!P0 BRA `(.L_x_15) ;  /* 0x0000000000048947 */ /* 0x000fea0003800000 */
[----:B------:R-:W-:Y:S01]  /*11b0*/  BPT.TRAP 0x1 ;  /* 0x000000040000795c */ /* 0x000fe20000300000 */
.L_x_15:
[----:B---3--:R-:W-:Y:S05]  /*11c0*/  @P1 BRA `(.L_x_16) ;  /* 0x0000000000081947 */ /* 0x008fea0003800000 */
[----:B------:R-:W3:Y:S02]  /*11d0*/  SYNCS.PHASECHK.TRANS64.TRYWAIT P1, [R3+URZ], R0 ;  /* 0x00000000030075a7 */ /* 0x000ee4000802017f */
[----:B---3--:R-:W-:Y:S05]  /*11e0*/  @!P1 BRA `(.L_x_17) ;  /* 0x000000a800d49947 */ /* 0x008fea0003800000 */
.L_x_16:
[----:B------:R-:W-:-:S04]  /*11f0*/  UISETP.LT.AND UP0, UPT, UR40, 0x1, UPT ;  /* 0x000000012800788c */ /* 0x000fc8000bf01270 */
[----:B------:R-:W-:-:S04]  /*1200*/  USEL UR4, UR40, 0x1, UP0 ;  /* 0x0000000128047887 */ /* 0x000fc80008000000 */
[----:B------:R-:W-:-:S06]  /*1210*/  UIADD3 UR4, UR40, -UR4, URZ ;  /* 0x8000000428047290 */ /* 0x000fcc000fffe03f */
[----:B--23--:R-:W-:Y:S01]  /*1220*/  IMAD.U32 R0, RZ, RZ, UR4 ;  /* 0x00000004ff007e24 */ /* 0x00cfe2000f8e00ff */
[----:B------:R-:W-:Y:S05]  /*1230*/  WARPSYNC.ALL ;  /* 0x0000000000007948 */ /* 0x000fea0003800000 */
[----:B------:R-:W-:Y:S01]  /*1240*/  ISETP.GE.AND P1, PT, R0, 0x1, PT ;  /* 0x000000010000780c */ /* 0x000fe20003f26270 */
[----:B------:R-:W-:Y:S01]  /*1250*/  UIADD3 UR4, UR42, 0x18100, URZ ;  /* 0x000181002a047890 */ /* 0x000fe2000fffe03f */
[----:B------:R-:W-:Y:S01]  /*1260*/  WARPGROUP.ARRIVE ;  /* 0x00000000000079c5 */ /* 0x000fe20000000000 */
[----:B------:R-:W-:Y:S01]  /*1270*/  UMOV UR9, 0x40000040 ;  /* 0x4000004000097882 */ /* 0x000fe20000000000 */
[----:B------:R-:W-:Y:S01]  /*1280*/  UMOV UR11, 0x40000040 ;  /* 0x40000040000b7882 */ /* 0x000fe20000000000 */
[----:B------:R-:W-:-:S04]  /*1290*/  USHF.R.U32.HI UR4, URZ, 0x4, UR4 ;  /* 0x000000043f047899 */ /* 0x000fc80008011604 */
[----:B------:R-:W-:Y:S02]  /*12a0*/  ULOP3.LUT UR5, UR4, 0x3fff, URZ, 0xc0, !UPT ;  /* 0x00003fff04057892 */ /* 0x000fe4000f8ec03f */
[----:B------:R-:W-:Y:S02]  /*12b0*/  ULOP3.LUT UR4, UR41, 0x10000, URZ, 0xfc, !UPT ;  /* 0x0001000029047892 */ /* 0x000fe4000f8efc3f */
[----:B------:R-:W-:Y:S02]  /*12c0*/  ULOP3.LUT UR5, UR5, 0x10000, URZ, 0xfc, !UPT ;  /* 0x0001000005057892 */ /* 0x000fe4000f8efc3f */
[----:B------:R-:W-:Y:S02]  /*12d0*/  ULEA UR6, UR39, UR4, 0xb ;  /* 0x0000000427067291 */ /* 0x000fe4000f8e583f */
[----:B------:R-:W-:-:S05]  /*12e0*/  ULEA UR7, UR39, UR5, 0xa ;  /* 0x0000000527077291 */ /* 0x000fca000f8e503f */
[----:B------:R-:W-:Y:S02]  /*12f0*/  UMOV UR8, UR6 ;  /* 0x0000000600087c82 */ /* 0x000fe40008000000 */
[----:B------:R-:W-:Y:S02]  /*1300*/  UMOV UR10, UR7 ;  /* 0x00000007000a7c82 */ /* 0x000fe40008000000 */
[----:B------:R-:W-:Y:S01]  /*1310*/  HGMMA.64x128x8.F32.TF32 R88, gdesc[UR8], RZ, !UPT, gsb0 ;  /* 0x05e00000085879f0 */ /* 0x000fe2000c0028ff */
[----:B------:R-:W-:Y:S01]  /*1320*/  UIADD3 UR8, UR6, 0x400, URZ ;  /* 0x0000040006087890 */ /* 0x000fe2000fffe03f */
[----:B------:R-:W-:Y:S01]  /*1330*/  UMOV UR9, 0x40000040 ;  /* 0x4000004000097882 */ /* 0x000fe20000000000 */
[----:B------:R-:W-:Y:S02]  /*1340*/  WARPGROUP.DEPBAR.LE gsb0, 0x0 ;  /* 0x00008000000079c5 */ /* 0x000fe40000010000 */
[----:B------:R-:W-:-:S07]  /*1350*/  WARPGROUP.ARRIVE ;  /* 0x00000000000079c5 */ /* 0x000fce0000000000 */
[----:B------:R-:W-:Y:S01]  /*1360*/  HGMMA.64x128x8.F32.TF32 R24, gdesc[UR8], RZ, !UPT, gsb0 ;  /* 0x05e00000081879f0 */ /* 0x000fe2000c0028ff */
[----:B------:R-:W-:Y:S02]  /*1370*/  UIADD3 UR8, UR6, 0x2, URZ ;  /* 0x0000000206087890 */ /* 0x000fe4000fffe03f */
[----:B------:R-:W-:Y:S01]  /*1380*/  UIADD3 UR10, UR7, 0x2, URZ ;  /* 0x00000002070a7890 */ /* 0x000fe2000fffe03f */
[----:B------:R-:W-:Y:S01]  /*1390*/  UMOV UR9, 0x40000040 ;  /* 0x4000004000097882 */ /* 0x000fe20000000000 */
[----:B------:R-:W-:Y:S01]  /*13a0*/  UMOV UR11, 0x40000040 ;  /* 0x40000040000b7882 */ /* 0x000fe20000000000 */
[----:B------:R-:W-:Y:S02]  /*13b0*/  WARPGROUP.DEPBAR.LE gsb0, 0x0 ;  /* 0x00008000000079c5 */ /* 0x000fe40000010000 */
[----:B------:R-:W-:-:S06]  /*13c0*/  WARPGROUP.ARRIVE ;  /* 0x00000000000079c5 */ /* 0x000fcc0000000000 */
[----:B------:R-:W-:Y:S01]  /*13d0*/  HGMMA.64x128x8.F32.TF32 R88, gdesc[UR8], R88, gsb0 ;  /* 0x05e00000085879f0 */ /* 0x000fe20008002858 */
[----:B------:R-:W-:Y:S01]  /*13e0*/  UIADD3 UR8, UR6, 0x402, URZ ;  /* 0x0000040206087890 */ /* 0x000fe2000fffe03f */
[----:B------:R-:W-:Y:S01]  /*13f0*/  UMOV UR9, 0x40000040 ;  /* 0x4000004000097882 */ /* 0x000fe20000000000 */
[----:B------:R-:W-:Y:S02]  /*1400*/  WARPGROUP.DEPBAR.LE gsb0, 0x0 ;  /* 0x00008000000079c5 */ /* 0x000fe40000010000 */
[----:B------:R-:W-:-:S07]  /*1410*/  WARPGROUP.ARRIVE ;  /* 0x00000000000079c5 */ /* 0x000fce0000000000 */
[----:B------:R-:W-:Y:S01]  /*1420*/  HGMMA.64x128x8.F32.TF32 R24, gdesc[UR8], R24, gsb0 ;  /* 0x05e00000081879f0 */ /* 0x000fe20008002818 */
        /* <DEDUP_REMOVED lines=23> */
[----:B------:R-:W-:Y:S03]  /*15a0*/  HGMMA.64x128x8.F32.TF32 R24, gdesc[UR8], R24, gsb0 ;  /* 0x05e00000081879f0 */ /* 0x000fe60008002818 */
[----:B------:R-:W-:Y:S02]  /*15b0*/  WARPGROUP.DEPBAR.LE gsb0, 0x0 ;  /* 0x00008000000079c5 */ /* 0x000fe40000010000 */
[----:B------:R-:W-:Y:S05]  /*15c0*/  @!P1 BRA `(.L_x_18) ;  /* 0x0000000400689947 */ /* 0x000fea0003800000 */
[----:B------:R-:W-:-:S04]  /*15d0*/  UIADD3 UR6, UR39, 0x1, URZ ;  /* 0x0000000127067890 */ /* 0x000fc8000fffe03f */
[----:B------:R-:W-:-:S04]  /*15e0*/  UISETP.NE.AND UP0, UPT, UR6, 0x3, UPT ;  /* 0x000000030600788c */ /* 0x000fc8000bf05270 */
[----:B------:R-:W-:Y:S02]  /*15f0*/  USEL UR7, URZ, 0x1, UP0 ;  /* 0x000000013f077887 */ /* 0x000fe40008000000 */
[----:B------:R-:W-:Y:S02]  /*1600*/  USEL UR6, UR6, URZ, UP0 ;  /* 0x0000003f06067287 */ /* 0x000fe40008000000 */
[----:B------:R-:W-:-:S06]  /*1610*/  ULOP3.LUT UR7, UR38, UR7, URZ, 0x3c, !UPT ;  /* 0x0000000726077292 */ /* 0x000fcc000f8e3c3f */
[----:B01----:R-:W-:Y:S01]  /*1620*/  IMAD.U32 R5, RZ, RZ, UR7 ;  /* 0x00000007ff057e24 */ /* 0x003fe2000f8e00ff */
[----:B------:R-:W-:-:S06]  /*1630*/  UMOV UR7, UR39 ;  /* 0x0000002700077c82 */ /* 0x000fcc0008000000 */
.L_x_25:
[----:B01----:R-:W-:Y:S05]  /*1640*/  @!P0 BRA `(.L_x_19) ;  /* 0x0000000000048947 */ /* 0x003fea0003800000 */
[----:B------:R-:W-:Y:S01]  /*1650*/  BPT.TRAP 0x1 ;  /* 0x000000040000795c */ /* 0x000fe20000300000 */
.L_x_19:
[----:B------:R-:W0:Y:S01]  /*1660*/  S2UR UR9, SR_CgaCtaId ;  /* 0x00000000000979c3 */ /* 0x000e220000008800 */
[----:B------:R-:W-:Y:S01]  /*1670*/  UMOV UR8, 0x400 ;  /* 0x0000040000087882 */ /* 0x000fe20000000000 */
[----:B------:R-:W-:Y:S01]  /*1680*/  SHF.L.U32 R3, R5, 0x1f, RZ ;  /* 0x0000001f05037819 */ /* 0x000fe200000006ff */
[----:B0-----:R-:W-:-:S04]  /*1690*/  ULEA UR14, UR9, UR8, 0x18 ;  /* 0x00000008090e7291 */ /* 0x001fc8000f8ec03f */
[----:B------:R-:W-:-:S09]  /*16a0*/  ULEA UR8, UR6, UR14, 0x3 ;  /* 0x0000000e06087291 */ /* 0x000fd2000f8e183f */
[----:B------:R0:W1:Y:S01]  /*16b0*/  SYNCS.PHASECHK.TRANS64.TRYWAIT P1, [UR8], R3 ;  /* 0x00000003ff0075a7 */ /* 0x0000620008020148 */
[----:B------:R-:W-:Y:S05]  /*16c0*/  @!P0 BRA `(.L_x_20) ;  /* 0x0000000000048947 */ /* 0x000fea0003800000 */
[----:B------:R-:W-:Y:S01]  /*16d0*/  BPT.TRAP 0x1 ;  /* 0x000000040000795c */ /* 0x000fe20000300000 */
.L_x_20:
[----:B-1----:R-:W-:Y:S05]  /*16e0*/  @P1 BRA `(.L_x_21) ;  /* 0x0000000000081947 */ /* 0x002fea0003800000 */
[----:B------:R-:W1:Y:S02]  /*16f0*/  SYNCS.PHASECHK.TRANS64.TRYWAIT P1, [UR8], R3 ;  /* 0x00000003ff0075a7 */ /* 0x000e640008020148 */
[----:B-1----:R-:W-:Y:S05]  /*1700*/  @!P1 BRA `(.L_x_22) ;  /* 0x000000a400a09947 */ /* 0x002fea0003800000 */
.L_x_21:
[----:B------:R-:W-:Y:S01]  /*1710*/  ULEA UR12, UR6, UR4, 0xb ;  /* 0x00000004060c7291 */ /* 0x000fe2000f8e583f */
[----:B------:R-:W-:Y:S01]  /*1720*/  WARPGROUP.ARRIVE ;  /* 0x00000000000079c5 */ /* 0x000fe20000000000 */
[----:B------:R-:W-:Y:S01]  /*1730*/  ULEA UR13, UR6, UR5, 0xa ;  /* 0x00000005060d7291 */ /* 0x000fe2000f8e503f */
[----:B------:R-:W-:Y:S01]  /*1740*/  UMOV UR9, 0x40000040 ;  /* 0x4000004000097882 */ /* 0x000fe20000000000 */
[----:B------:R-:W-:-:S03]  /*1750*/  UMOV UR11, 0x40000040 ;  /* 0x40000040000b7882 */ /* 0x000fc60000000000 */
[----:B------:R-:W-:Y:S02]  /*1760*/  UMOV UR8, UR12 ;  /* 0x0000000c00087c82 */ /* 0x000fe40008000000 */
[----:B------:R-:W-:Y:S02]  /*1770*/  UMOV UR10, UR13 ;  /* 0x0000000d000a7c82 */ /* 0x000fe40008000000 */
        /* <DEDUP_REMOVED lines=44> */
[----:B------:R-:W-:Y:S01]  /*1a40*/  BPT.TRAP 0x1 ;  /* 0x000000040000795c */ /* 0x000fe20000300000 */
.L_x_23:
[----:B------:R-:W-:Y:S01]  /*1a50*/  ULEA UR8, UR7, UR14, 0x3 ;  /* 0x0000000e07087291 */ /* 0x000fe2000f8e183f */
[----:B------:R-:W-:-:S03]  /*1a60*/  ISETP.GT.U32.AND P1, PT, R19, 0x1, PT ;  /* 0x000000011300780c */ /* 0x000fc60003f24070 */
[----:B------:R-:W-:-:S04]  /*1a70*/  UIADD3 UR8, UR8, 0x18, URZ ;  /* 0x0000001808087890 */ /* 0x000fc8000fffe03f */
[----:B------:R-:W-:-:S09]  /*1a80*/  UPRMT UR8, URZ, 0x654, UR8 ;  /* 0x000006543f087896 */ /* 0x000fd20008000008 */
[----:B------:R-:W-:Y:S01]  /*1a90*/  SYNCS.ARRIVE.TRANS64.RED.A1T0 RZ, [UR8], RZ ;  /* 0x000000ffffff79a7 */ /* 0x000fe20008100408 */
[----:B------:R-:W-:Y:S05]  /*1aa0*/  @P1 BRA `(.L_x_24) ;  /* 0x0000000000041947 */ /* 0x000fea0003800000 */
[----:B------:R-:W-:Y:S01]  /*1ab0*/  BPT.TRAP 0x1 ;  /* 0x000000040000795c */ /* 0x000fe20000300000 */
.L_x_24:
[----:B------:R-:W-:Y:S01]  /*1ac0*/  UIADD3 UR6, UR6, 0x1, URZ ;  /* 0x0000000106067890 */ /* 0x000fe2000fffe03f */
[C---:B------:R-:W-:Y:S01]  /*1ad0*/  ISETP.GT.AND P1, PT, R0.reuse, 0x1, PT ;  /* 0x000000010000780c */ /* 0x040fe20003f24270 */
[----:B------:R-:W-:Y:S01]  /*1ae0*/  UIADD3 UR7, UR7, 0x1, URZ ;  /* 0x0000000107077890 */ /* 0x000fe2000fffe03f */
[----:B------:R-:W-:Y:S01]  /*1af0*/  VIADD R0, R0, 0xffffffff ;  /* 0xffffffff00007836 */ /* 0x000fe20000000000 */
[----:B------:R-:W-:Y:S02]  /*1b00*/  UISETP.NE.AND UP0, UPT, UR6, 0x3, UPT ;  /* 0x000000030600788c */ /* 0x000fe4000bf05270 */
[----:B------:R-:W-:Y:S02]  /*1b10*/  UISETP.NE.AND UP1, UPT, UR7, 0x3, UPT ;  /* 0x000000030700788c */ /* 0x000fe4000bf25270 */
[----:B------:R-:W-:Y:S02]  /*1b20*/  USEL UR8, URZ, 0x1, UP0 ;  /* 0x000000013f087887 */ /* 0x000fe40008000000 */
[----:B------:R-:W-:-:S02]  /*1b30*/  USEL UR6, UR6, URZ, UP0 ;  /* 0x0000003f06067287 */ /* 0x000fc40008000000 */
[----:B------:R-:W-:Y:S02]  /*1b40*/  USEL UR7, UR7, URZ, UP1 ;  /* 0x0000003f07077287 */ /* 0x000fe40008800000 */
[----:B------:R-:W-:Y:S01]  /*1b50*/  LOP3.LUT R5, R5, UR8, RZ, 0x3c, !PT ;  /* 0x0000000805057c12 */ /* 0x000fe2000f8e3cff */
[----:B------:R-:W-:Y:S09]  /*1b60*/  @P1 BRA `(.L_x_25) ;  /* 0xfffffff800b41947 */ /* 0x000ff2000383ffff */
.L_x_18:
[----:B------:R-:W2:Y:S02]  /*1b70*/  LDC R0, c[0x0][0x28c] ;  /* 0x0000a300ff007b82 */ /* 0x000ea40000000800 */
[----:B--2---:R-:W-:-:S13]  /*1b80*/  ISETP.GE.AND P1, PT, R0, 0x1, PT ;  /* 0x000000010000780c */ /* 0x004fda0003f26270 */
[----:B------:R-:W-:Y:S05]  /*1b90*/  @!P1 BRA `(.L_x_26) ;  /* 0x0000000000489947 */ /* 0x000fea0003800000 */
[----:B------:R-:W-:Y:S05]  /*1ba0*/  @!P0 BRA `(.L_x_27) ;  /* 0x0000000000048947 */ /* 0x000fea0003800000 */
[----:B------:R-:W-:Y:S01]  /*1bb0*/  BPT.TRAP 0x1 ;  /* 0x000000040000795c */ /* 0x000fe20000300000 */
.L_x_27:
[----:B------:R-:W2:Y:S01]  /*1bc0*/  S2UR UR7, SR_CgaCtaId ;  /* 0x00000000000779c3 */ /* 0x000ea20000008800 */
[----:B------:R-:W-:Y:S01]  /*1bd0*/  UISETP.LT.AND UP0, UPT, UR40, 0x1, UPT ;  /* 0x000000012800788c */ /* 0x000fe2000bf01270 */
[----:B------:R-:W-:-:S03]  /*1be0*/  ISETP.GT.U32.AND P0, PT, R19, 0x1, PT ;  /* 0x000000011300780c */ /* 0x000fc60003f04070 */
[----:B------:R-:W-:-:S04]  /*1bf0*/  USEL UR6, UR40, 0x1, UP0 ;  /* 0x0000000128067887 */ /* 0x000fc80008000000 */
[----:B------:R-:W-:-:S04]  /*1c00*/  UIADD3 UR6, UR39, UR40, -UR6 ;  /* 0x0000002827067290 */ /* 0x000fc8000fffe806 */
[----:B------:R-:W-:-:S04]  /*1c10*/  UIMAD.WIDE.U32 UR4, UR6, -0x55555555, URZ ;  /* 0xaaaaaaab060478a5 */ /* 0x000fc8000f8e003f */
[----:B------:R-:W-:-:S03]  /*1c20*/  USHF.R.U32.HI UR4, URZ, 0x1, UR5 ;  /* 0x000000013f047899 */ /* 0x000fc60008011605 */
[----:B------:R-:W-:Y:S01]  /*1c30*/  UMOV UR5, 0x400 ;  /* 0x0000040000057882 */ /* 0x000fe20000000000 */
[----:B------:R-:W-:Y:S02]  /*1c40*/  UIMAD UR6, UR4, -0x3, UR6 ;  /* 0xfffffffd040678a4 */ /* 0x000fe4000f8e0206 */
[----:B--2---:R-:W-:-:S04]  /*1c50*/  ULEA UR5, UR7, UR5, 0x18 ;  /* 0x0000000507057291 */ /* 0x004fc8000f8ec03f */
[----:B------:R-:W-:-:S04]  /*1c60*/  ULEA UR6, UR6, UR5, 0x3 ;  /* 0x0000000506067291 */ /* 0x000fc8000f8e183f */
[----:B------:R-:W-:-:S04]  /*1c70*/  UIADD3 UR6, UR6, 0x18, URZ ;  /* 0x0000001806067890 */ /* 0x000fc8000fffe03f */
[----:B------:R-:W-:-:S09]  /*1c80*/  UPRMT UR6, URZ, 0x654, UR6 ;  /* 0x000006543f067896 */ /* 0x000fd20008000006 */
[----:B------:R-:W-:Y:S01]  /*1c90*/  SYNCS.ARRIVE.TRANS64.RED.A1T0 RZ, [UR6], RZ ;  /* 0x000000ffffff79a7 */ /* 0x000fe20008100406 */
[----:B------:R-:W-:Y:S05]  /*1ca0*/  @P0 BRA `(.L_x_26) ;  /* 0x0000000000040947 */ /* 0x000fea0003800000 */
[----:B------:R-:W-:Y:S01]  /*1cb0*/  BPT.TRAP 0x1 ;  /* 0x000000040000795c */ /* 0x000fe20000300000 */
.L_x_26:
[----:B------:R-:W2:Y:S01]  /*1cc0*/  LDC R6, c[0x0][0x288] ;  /* 0x0000a200ff067b82 */ /* 0x000ea20000000800 */
[----:B01----:R-:W-:Y:S01]  /*1cd0*/  LOP3.LUT R4, R18, 0x60, RZ, 0xc0, !PT ;  /* 0x0000006012047812 */ /* 0x003fe200078ec0ff */
[----:B------:R-:W-:Y:S01]  /*1ce0*/  IMAD.SHL.U32 R13, R153, 0x80, RZ ;  /* 0x00000080990d7824 */ /* 0x000fe200078e00ff */
[----:B------:R-:W-:Y:S01]  /*1cf0*/  UIADD3 UR39, UR40, UR39, URZ ;  /* 0x0000002728277290 */ /* 0x000fe2000fffe03f */
[----:B------:R-:W-:Y:S01]  /*1d00*/  SHF.R.U32.HI R3, RZ, 0x2, R18 ;  /* 0x00000002ff037819 */ /* 0x000fe20000011612 */
[----:B------:R-:W-:Y:S01]  /*1d10*/  IMAD.SHL.U32 R15, R152, 0x100, RZ ;  /* 0x00000100980f7824 */ /* 0x000fe200078e00ff */
[----:B------:R-:W-:Y:S01]  /*1d20*/  SHF.R.U32.HI R10, RZ, 0x1, R4 ;  /* 0x00000001ff0a7819 */ /* 0x000fe20000011604 */
[----:B------:R-:W-:Y:S01]  /*1d30*/  UISETP.GT.U32.AND UP0, UPT, UR39, 0x2, UPT ;  /* 0x000000022700788c */ /* 0x000fe2000bf04070 */
[----:B------:R-:W-:Y:S01]  /*1d40*/  LOP3.LUT R4, R18, 0x3, RZ, 0xc0, !PT ;  /* 0x0000000312047812 */ /* 0x000fe200078ec0ff */
[----:B------:R-:W-:Y:S01]  /*1d50*/  ULDC UR7, c[0x0][0x284] ;  /* 0x0000a10000077ab9 */ /* 0x000fe20000000800 */
[----:B------:R-:W-:Y:S01]  /*1d60*/  LOP3.LUT R0, R22, 0x1, RZ, 0xc0, !PT ;  /* 0x0000000116007812 */ /* 0x000fe200078ec0ff */
[----:B------:R-:W-:Y:S01]  /*1d70*/  UISETP.LT.U32.AND UP0, UPT, UR40, 0x3, UP0 ;  /* 0x000000032800788c */ /* 0x000fe20008701070 */
[----:B------:R-:W-:Y:S01]  /*1d80*/  LOP3.LUT R3, R3, 0x7, RZ, 0xc0, !PT ;  /* 0x0000000703037812 */ /* 0x000fe200078ec0ff */
[----:B------:R-:W-:Y:S01]  /*1d90*/  UISETP.GE.U32.AND UP1, UPT, UR40, 0x3, UPT ;  /* 0x000000032800788c */ /* 0x000fe2000bf26070 */
[----:B------:R-:W-:Y:S01]  /*1da0*/  SHF.R.S32.HI R21, RZ, 0x1f, R23 ;  /* 0x0000001fff157819 */ /* 0x000fe20000011417 */
[----:B------:R-:W-:Y:S01]  /*1db0*/  IMAD.SHL.U32 R8, R0, 0x40, RZ ;  /* 0x0000004000087824 */ /* 0x000fe200078e00ff */
[----:B------:R-:W-:Y:S01]  /*1dc0*/  IADD3 R5, RZ, -R10, -R3 ;  /* 0x8000000aff057210 */ /* 0x000fe20007ffe803 */
[----:B------:R-:W-:Y:S01]  /*1dd0*/  ULDC.64 UR8, c[0x0][0x5d0] ;  /* 0x0001740000087ab9 */ /* 0x000fe20000000a00 */
[----:B------:R-:W-:-:S02]  /*1de0*/  UIMAD.WIDE.U32 UR4, UR39, -0x55555555, URZ ;  /* 0xaaaaaaab270478a5 */ /* 0x000fc4000f8e003f */
[----:B------:R-:W-:Y:S01]  /*1df0*/  USEL UR6, URZ, 0x1, !UP0 ;  /* 0x000000013f067887 */ /* 0x000fe2000c000000 */
[----:B------:R-:W-:Y:S01]  /*1e00*/  LOP3.LUT R3, R8, 0x40, R3, 0xe2, !PT ;  /* 0x0000004008037812 */ /* 0x000fe200078ee203 */
[----:B------:R-:W-:Y:S01]  /*1e10*/  IMAD.WIDE R8, R152, 0x100, RZ ;  /* 0x0000010098087825 */ /* 0x000fe200078e02ff */
[----:B------:R-:W-:Y:S01]  /*1e20*/  USHF.R.U32.HI UR4, URZ, 0x1, UR5 ;  /* 0x000000013f047899 */ /* 0x000fe20008011605 */
[----:B--2---:R-:W-:Y:S01]  /*1e30*/  ISETP.GE.AND P0, PT, R13, R6, PT ;  /* 0x000000060d00720c */ /* 0x004fe20003f06270 */
[----:B------:R-:W-:Y:S01]  /*1e40*/  ULOP3.LUT UR38, UR38, UR6, URZ, 0x3c, !UPT ;  /* 0x0000000626267292 */ /* 0x000fe2000f8e3c3f */
[----:B------:R-:W-:Y:S01]  /*1e50*/  IMAD R12, R4, -0x2, R6 ;  /* 0xfffffffe040c7824 */ /* 0x000fe200078e0206 */
[----:B------:R-:W-:Y:S01]  /*1e60*/  LOP3.LUT R153, R8, R3, R10, 0xfe, !PT ;  /* 0x0000000308997212 */ /* 0x000fe200078efe0a */
[----:B------:R-:W-:Y:S01]  /*1e70*/  IMAD.SHL.U32 R6, R18, 0x2, RZ ;  /* 0x0000000212067824 */ /* 0x000fe200078e00ff */
[----:B------:R-:W-:Y:S01]  /*1e80*/  ISETP.GE.OR P0, PT, R15, UR7, P0 ;  /* 0x000000070f007c0c */ /* 0x000fe20008706670 */
[----:B------:R-:W-:Y:S01]  /*1e90*/  IMAD R4, R21, UR8, RZ ;  /* 0x0000000815047c24 */ /* 0x000fe2000f8e02ff */
[----:B------:R-:W-:Y:S01]  /*1ea0*/  UIMAD UR39, UR4, -0x3, UR39 ;  /* 0xfffffffd042778a4 */ /* 0x000fe2000f8e0227 */
[----:B------:R-:W-:Y:S01]  /*1eb0*/  IMAD R0, R0, -0x40, R5 ;  /* 0xffffffc000007824 */ /* 0x000fe200078e0205 */
[----:B------:R-:W-:Y:S01]  /*1ec0*/  LOP3.LUT R6, R13, 0x6, R6, 0xf8, !PT ;  /* 0x000000060d067812 */ /* 0x000fe200078ef806 */
[----:B------:R-:W-:Y:S01]  /*1ed0*/  IMAD R11, R23, UR9, R4 ;  /* 0x00000009170b7c24 */ /* 0x000fe2000f8e0204 */
[----:B------:R-:W-:Y:S01]  /*1ee0*/  @UP1 ULOP3.LUT UR38, UR38, 0x1, UR4, 0x78, !UPT ;  /* 0x0000000126261892 */ /* 0x000fe2000f8e7804 */
[----:B------:R-:W-:Y:S01]  /*1ef0*/  IMAD.MOV.U32 R152, RZ, RZ, -0x1 ;  /* 0xffffffffff987424 */ /* 0x000fe200078e00ff */
[----:B------:R-:W-:-:S02]  /*1f00*/  SHF.R.S32.HI R7, RZ, 0x1f, R6 ;  /* 0x0000001fff077819 */ /* 0x000fc40000011406 */
[----:B------:R-:W-:Y:S01]  /*1f10*/  IADD3 R3, -R15, UR7, R0 ;  /* 0x000000070f037c10 */ /* 0x000fe2000fffe100 */
[----:B------:R-:W-:Y:S02]  /*1f20*/  IMAD.IADD R0, R12, 0x1, -R13 ;  /* 0x000000010c007824 */ /* 0x000fe400078e0a0d */
[----:B------:R-:W-:-:S04]  /*1f30*/  IMAD.WIDE.U32 R4, R23, UR8, R6 ;  /* 0x0000000817047c25 */ /* 0x000fc8000f8e0006 */
[----:B------:R-:W-:Y:S02]  /*1f40*/  IMAD.IADD R11, R5, 0x1, R11 ;  /* 0x00000001050b7824 */ /* 0x000fe400078e020b */
[----:B------:R-:W-:Y:S01]  /*1f50*/  IMAD.MOV.U32 R10, RZ, RZ, R4 ;  /* 0x000000ffff0a7224 */ /* 0x000fe200078e0004 */
[----:B------:R-:W-:Y:S06]  /*1f60*/  @P0 BRA `(.L_x_28) ;  /* 0x0000008000640947 */ /* 0x000fec0003800000 */
[----:B------:R-:W0:Y:S01]  /*1f70*/  LDC.64 R4, c[0x0][0x5c8] ;  /* 0x00017200ff047b82 */ /* 0x000e220000000a00 */
[----:B-----5:R-:W-:Y:S01]  /*1f80*/  FSETP.NEU.AND P0, PT, R155, RZ, PT ;  /* 0x000000ff9b00720b */ /* 0x020fe20003f0d000 */
[----:B------:R-:W-:Y:S01]  /*1f90*/  BSSY B0, `(.L_x_28) ;  /* 0x0000816000007945 */ /* 0x000fe20003800000 */
[----:B------:R-:W-:-:S04]  /*1fa0*/  ISETP.GT.AND P3, PT, R3, RZ, PT ;  /* 0x000000ff0300720c */ /* 0x000fc80003f64270 */
[----:B------:R-:W-:Y:S01]  /*1fb0*/  ISETP.GT.AND P2, PT, R0, RZ, P3 ;  /* 0x000000ff0000720c */ /* 0x000fe20001f44270 */
[-C--:B0-----:R-:W-:Y:S02]  /*1fc0*/  IMAD R12, R9, R4.reuse, RZ ;  /* 0x00000004090c7224 */ /* 0x081fe400078e02ff */
[----:B------:R-:W-:-:S04]  /*1fd0*/  IMAD.WIDE.U32 R168, R153, R4, R10 ;  /* 0x0000000499a87225 */ /* 0x000fc800078e000a */
[----:B------:R-:W-:-:S04]  /*1fe0*/  IMAD R11, R153, R5, R12 ;  /* 0x00000005990b7224 */ /* 0x000fc800078e020c */
[----:B------:R-:W-:Y:S01]  /*1ff0*/  IMAD.IADD R171, R169, 0x1, R11 ;  /* 0x00000001a9ab7824 */ /* 0x000fe200078e020b */
[----:B------:R-:W-:Y:S06]  /*2000*/  @!P0 BRA `(.L_x_29) ;  /* 0x0000005c00148947 */ /* 0x000fec0003800000 */
[----:B------:R-:W0:Y:S01]  /*2010*/  LDC.64 R12, c[0x0][0x5b8] ;  /* 0x00016e00ff0c7b82 */ /* 0x000e220000000a00 */
[----:B------:R-:W-:-:S07]  /*2020*/  ULDC.64 UR4, c[0x0][0x5c0] ;  /* 0x0001700000047ab9 */ /* 0x000fce0000000a00 */
[----:B------:R-:W1:Y:S08]  /*2030*/  LDC.64 R14, c[0x0][0x5b0] ;  /* 0x00016c00ff0e7b82 */ /* 0x000e700000000a00 */
[----:B------:R-:W2:Y:S01]  /*2040*/  LDC.64 R10, c[0x0][0x5a8] ;  /* 0x00016a00ff0a7b82 */ /* 0x000ea20000000a00 */
[----:B0-----:R-:W-:-:S04]  /*2050*/  IMAD R20, R21, R12, RZ ;  /* 0x0000000c15147224 */ /* 0x001fc800078e02ff */
[C---:B------:R-:W-:Y:S02]  /*2060*/  IMAD R13, R23.reuse, R13, R20 ;  /* 0x0000000d170d7224 */ /* 0x040fe400078e0214 */
[----:B------:R-:W-:-:S04]  /*2070*/  IMAD.WIDE.U32 R20, R23, R12, R6 ;  /* 0x0000000c17147225 */ /* 0x000fc800078e0006 */
[----:B-1----:R-:W-:Y:S02]  /*2080*/  IMAD R156, R9, R14, RZ ;  /* 0x0000000e099c7224 */ /* 0x002fe400078e02ff */
[----:B------:R-:W-:Y:S02]  /*2090*/  IMAD.IADD R157, R21, 0x1, R13 ;  /* 0x00000001159d7824 */ /* 0x000fe400078e020d */
[----:B------:R-:W-:Y:S02]  /*20a0*/  IMAD R173, R153, R15, R156 ;  /* 0x0000000f99ad7224 */ /* 0x000fe400078e029c */
[----:B------:R-:W-:-:S04]  /*20b0*/  IMAD.MOV.U32 R156, RZ, RZ, R20 ;  /* 0x000000ffff9c7224 */ /* 0x000fc800078e0014 */
[----:B------:R-:W-:-:S04]  /*20c0*/  IMAD.WIDE.U32 R158, R153, R14, R156 ;  /* 0x0000000e999e7225 */ /* 0x000fc800078e009c */
[----:B------:R-:W-:Y:S01]  /*20d0*/  IMAD.IADD R159, R159, 0x1, R173 ;  /* 0x000000019f9f7824 */ /* 0x000fe200078e02ad */
[----:B--2---:R-:W-:-:S04]  /*20e0*/  LEA R160, P0, R158, R10, 0x2 ;  /* 0x0000000a9ea07211 */ /* 0x004fc800078010ff */
[----:B------:R-:W-:-:S05]  /*20f0*/  LEA.HI.X R161, R158, R11, R159, 0x2, P0 ;  /* 0x0000000b9ea17211 */ /* 0x000fca00000f149f */
[----:B------:R0:W2:Y:S01]  /*2100*/  @P2 LDG.E.LTC128B R167, desc[UR36][R160.64] ;  /* 0x00000024a0a72981 */ /* 0x0000a2000c1e1920 */
[----:B------:R-:W-:Y:S01]  /*2110*/  LEA R158, P0, R168, UR4, 0x2 ;  /* 0x00000004a89e7c11 */ /* 0x000fe2000f8010ff */
[----:B------:R-:W-:Y:S01]  /*2120*/  IMAD.WIDE.U32 R162, R153, R14, R6 ;  /* 0x0000000e99a27225 */ /* 0x000fe200078e0006 */
[----:B------:R-:W-:Y:S01]  /*2130*/  ISETP.GT.AND P1, PT, R0, 0x1, P3 ;  /* 0x000000010000780c */ /* 0x000fe20001f24270 */
[----:B------:R-:W-:Y:S01]  /*2140*/  BSSY B1, `(.L_x_30) ;  /* 0x0000011000017945 */ /* 0x000fe20003800000 */
[----:B------:R-:W-:Y:S01]  /*2150*/  LEA.HI.X R159, R168, UR5, R171, 0x2, P0 ;  /* 0x00000005a89f7c11 */ /* 0x000fe200080f14ab */
[----:B------:R-:W-:Y:S01]  /*2160*/  IMAD.IADD R163, R173, 0x1, R163 ;  /* 0x00000001ada37824 */ /* 0x000fe200078e02a3 */
[C---:B0-----:R-:W-:Y:S01]  /*2170*/  SHF.L.U64.HI R161, R14.reuse, 0x3, R15 ;  /* 0x000000030ea17819 */ /* 0x041fe2000001020f */
[----:B------:R-:W-:-:S04]  /*2180*/  IMAD.SHL.U32 R160, R14, 0x8, RZ ;  /* 0x000000080ea07824 */ /* 0x000fc800078e00ff */
[----:B------:R-:W-:Y:S01]  /*2190*/  IMAD.WIDE.U32 R170, R153, R14, R160 ;  /* 0x0000000e99aa7225 */ /* 0x000fe200078e00a0 */
[----:B--2---:R-:W-:-:S05]  /*21a0*/  LOP3.LUT R164, R167, 0xffffe000, RZ, 0xc0, !PT ;  /* 0xffffe000a7a47812 */ /* 0x004fca00078ec0ff */
[----:B------:R-:W-:Y:S01]  /*21b0*/  FMUL R169, R164, R155 ;  /* 0x0000009ba4a97220 */ /* 0x000fe20000400000 */
[----:B------:R-:W-:-:S04]  /*21c0*/  IMAD.WIDE.U32 R164, R23, R12, R162 ;  /* 0x0000000c17a47225 */ /* 0x000fc800078e00a2 */
[----:B------:R-:W-:Y:S01]  /*21d0*/  FFMA R169, R88, R154, R169 ;  /* 0x0000009a58a97223 */ /* 0x000fe200000000a9 */
[----:B------:R-:W-:Y:S01]  /*21e0*/  IMAD.IADD R88, R13, 0x1, R165 ;  /* 0x000000010d587824 */ /* 0x000fe200078e02a5 */
[----:B------:R-:W-:-:S03]  /*21f0*/  LEA R162, P0, R164, R10, 0x2 ;  /* 0x0000000aa4a27211 */ /* 0x000fc600078010ff */
[----:B------:R-:W-:Y:S02]  /*2200*/  F2FP.TF32.F32.PACK_B R169, R169 ;  /* 0x000000a9ffa9723e */ /* 0x000fe400024050ff */
[----:B------:R-:W-:-:S03]  /*2210*/  LEA.HI.X R163, R164, R11, R88, 0x2, P0 ;  /* 0x0000000ba4a37211 */ /* 0x000fc600000f1458 */
[----:B------:R0:W-:Y:S01]  /*2220*/  @P2 STG.E desc[UR36][R158.64], R169 ;  /* 0x000000a99e002986 */ /* 0x0001e2000c101924 */
[----:B------:R-:W-:Y:S05]  /*2230*/  @!P1 BRA `(.L_x_31) ;  /* 0x0000000000049947 */ /* 0x000fea0003800000 */
[----:B------:R1:W5:Y:S02]  /*2240*/  LDG.E.LTC128B R167, desc[UR36][R162.64+0x4] ;  /* 0x00000424a2a77981 */ /* 0x000364000c1e1920 */
.L_x_31:
[----:B------:R-:W-:Y:S05]  /*2250*/  BSYNC B1 ;  /* 0x0000000000017941 */ /* 0x000fea0003800000 */
.L_x_30:
[----:B-----5:R-:W-:Y:S01]  /*2260*/  LOP3.LUT R88, R167, 0xffffe000, RZ, 0xc0, !PT ;  /* 0xffffe000a7587812 */ /* 0x020fe200078ec0ff */
[----:B0-----:R-:W-:Y:S01]  /*2270*/  IMAD.IADD R169, R173, 0x1, R171 ;  /* 0x00000001ada97824 */ /* 0x001fe200078e02ab */
[----:B------:R-:W-:Y:S01]  /*2280*/  ISETP.GT.AND P0, PT, R3, 0x8, PT ;  /* 0x000000080300780c */ /* 0x000fe20003f04270 */
[----:B------:R-:W-:Y:S01]  /*2290*/  IMAD.MOV.U32 R172, RZ, RZ, R167 ;  /* 0x000000ffffac7224 */ /* 0x000fe200078e00a7 */
[----:B------:R-:W-:Y:S01]  /*22a0*/  IADD3 R164, P4, R20, R170, RZ ;  /* 0x000000aa14a47210 */ /* 0x000fe20007f9e0ff */
[----:B------:R-:W-:Y:S01]  /*22b0*/  FMUL R88, R88, R155 ;  /* 0x0000009b58587220 */ /* 0x000fe20000400000 */
[----:B------:R-:W-:-:S03]  /*22c0*/  ISETP.GT.AND P2, PT, R0, RZ, P0 ;  /* 0x000000ff0000720c */ /* 0x000fc60000744270 */
[----:B------:R-:W-:Y:S01]  /*22d0*/  FFMA R173, R89, R154, R88 ;  /* 0x0000009a59ad7223 */ /* 0x000fe20000000058 */
[----:B------:R-:W-:Y:S01]  /*22e0*/  IMAD.X R165, R169, 0x1, R157, P4 ;  /* 0x00000001a9a57824 */ /* 0x000fe200020e069d */
[----:B------:R-:W-:-:S03]  /*22f0*/  LEA R88, P4, R164, R10, 0x2 ;  /* 0x0000000aa4587211 */ /* 0x000fc600078810ff */
[----:B------:R-:W-:Y:S02]  /*2300*/  F2FP.TF32.F32.PACK_B R173, R173 ;  /* 0x000000adffad723e */ /* 0x000fe400024050ff */
[----:B------:R-:W-:-:S03]  /*2310*/  LEA.HI.X R89, R164, R11, R165, 0x2, P4 ;  /* 0x0000000ba4597211 */ /* 0x000fc600020f14a5 */
[----:B------:R0:W-:Y:S04]  /*2320*/  @P1 STG.E desc[UR36][R158.64+0x4], R173 ;  /* 0x000004ad9e001986 */ /* 0x0001e8000c101924 */
[----:B------:R2:W3:Y:S01]  /*2330*/  @P2 LDG.E.LTC128B R172, desc[UR36][R88.64] ;  /* 0x0000002458ac2981 */ /* 0x0004e2000c1e1920 */
[----:B------:R-:W-:Y:S01]  /*2340*/  IMAD.SHL.U32 R165, R4, 0x20, RZ ;  /* 0x0000002004a57824 */ /* 0x000fe200078e00ff */
[----:B------:R-:W-:Y:S01]  /*2350*/  IADD3 R170, P1, R6, R170, RZ ;  /* 0x000000aa06aa7210 */ /* 0x000fe20007f3e0ff */
[----:B------:R-:W-:Y:S03]  /*2360*/  BSSY B1, `(.L_x_32) ;  /* 0x0000011000017945 */ /* 0x000fe60003800000 */
[----:B------:R-:W-:Y:S01]  /*2370*/  IADD3 R168, P4, R165, R158, RZ ;  /* 0x0000009ea5a87210 */ /* 0x000fe20007f9e0ff */
[----:B------:R-:W-:Y:S01]  /*2380*/  IMAD.X R171, R7, 0x1, R169, P1 ;  /* 0x0000000107ab7824 */ /* 0x000fe200008e06a9 */
[----:B------:R-:W-:Y:S01]  /*2390*/  ISETP.GT.AND P1, PT, R0, 0x1, P0 ;  /* 0x000000010000780c */ /* 0x000fe20000724270 */
[----:B------:R-:W-:-:S03]  /*23a0*/  IMAD.WIDE.U32 R170, R23, R12, R170 ;  /* 0x0000000c17aa7225 */ /* 0x000fc600078e00aa */
[----:B--2---:R-:W-:Y:S02]  /*23b0*/  LEA R88, P5, R170, R10, 0x2 ;  /* 0x0000000aaa587211 */ /* 0x004fe400078a10ff */
[----:B---3--:R-:W-:-:S05]  /*23c0*/  LOP3.LUT R164, R172, 0xffffe000, RZ, 0xc0, !PT ;  /* 0xffffe000aca47812 */ /* 0x008fca00078ec0ff */
[----:B------:R-:W-:-:S04]  /*23d0*/  FMUL R167, R164, R155 ;  /* 0x0000009ba4a77220 */ /* 0x000fc80000400000 */
[----:B------:R-:W-:Y:S01]  /*23e0*/  FFMA R175, R90, R154, R167 ;  /* 0x0000009a5aaf7223 */ /* 0x000fe200000000a7 */
[----:B------:R-:W-:Y:S01]  /*23f0*/  SHF.L.U64.HI R167, R4, 0x5, R5 ;  /* 0x0000000504a77819 */ /* 0x000fe20000010205 */
[----:B------:R-:W-:-:S03]  /*2400*/  IMAD.IADD R90, R13, 0x1, R171 ;  /* 0x000000010d5a7824 */ /* 0x000fc600078e02ab */
[----:B------:R-:W-:Y:S01]  /*2410*/  F2FP.TF32.F32.PACK_B R175, R175 ;  /* 0x000000afffaf723e */ /* 0x000fe200024050ff */
[----:B------:R-:W-:Y:S01]  /*2420*/  IMAD.X R169, R167, 0x1, R159, P4 ;  /* 0x00000001a7a97824 */ /* 0x000fe200020e069f */
[----:B------:R-:W-:-:S04]  /*2430*/  LEA.HI.X R89, R170, R11, R90, 0x2, P5 ;  /* 0x0000000baa597211 */ /* 0x000fc800028f145a */
[----:B------:R0:W-:Y:S01]  /*2440*/  @P2 STG.E desc[UR36][R168.64], R175 ;  /* 0x000000afa8002986 */ /* 0x0001e2000c101924 */
[----:B------:R-:W-:Y:S05]  /*2450*/  @!P1 BRA `(.L_x_33) ;  /* 0x0000000000049947 */ /* 0x000fea0003800000 */
[----:B------:R2:W5:Y:S02]  /*2460*/  LDG.E.LTC128B R172, desc[UR36][R88.64+0x4] ;  /* 0x0000042458ac7981 */ /* 0x000564000c1e1920 */
.L_x_33:
[----:B------:R-:W-:Y:S05]  /*2470*/  BSYNC B1 ;  /* 0x0000000000017941 */ /* 0x000fea0003800000 */
.L_x_32:
[----:B-----5:R-:W-:Y:S01]  /*2480*/  LOP3.LUT R90, R172, 0xffffe000, RZ, 0xc0, !PT ;  /* 0xffffe000ac5a7812 */ /* 0x020fe200078ec0ff */
[----:B------:R-:W-:Y:S01]  /*2490*/  BSSY B1, `(.L_x_34) ;  /* 0x000000a000017945 */ /* 0x000fe20003800000 */
[----:B------:R-:W-:-:S03]  /*24a0*/  ISETP.GT.AND P2, PT, R0, 0x8, P3 ;  /* 0x000000080000780c */ /* 0x000fc60001f44270 */
[----:B------:R-:W-:-:S04]  /*24b0*/  FMUL R90, R90, R155 ;  /* 0x0000009b5a5a7220 */ /* 0x000fc80000400000 */
[----:B------:R-:W-:Y:S01]  /*24c0*/  FFMA R171, R91, R154, R90 ;  /* 0x0000009a5bab7223 */ /* 0x000fe2000000005a */
[----:B------:R-:W-:Y:S02]  /*24d0*/  @P1 IMAD.MOV.U32 R90, RZ, RZ, R168 ;  /* 0x000000ffff5a1224 */ /* 0x000fe400078e00a8 */
[----:B------:R-:W-:Y:S02]  /*24e0*/  @P1 IMAD.MOV.U32 R91, RZ, RZ, R169 ;  /* 0x000000ffff5b1224 */ /* 0x000fe400078e00a9 */
[----:B------:R-:W-:-:S05]  /*24f0*/  F2FP.TF32.F32.PACK_B R171, R171 ;  /* 0x000000abffab723e */ /* 0x000fca00024050ff */
[----:B------:R3:W-:Y:S01]  /*2500*/  @P1 STG.E desc[UR36][R90.64+0x4], R171 ;  /* 0x000004ab5a001986 */ /* 0x0007e2000c101924 */
[----:B------:R-:W-:Y:S05]  /*2510*/  @!P2 BRA `(.L_x_35) ;  /* 0x000000000004a947 */ /* 0x000fea0003800000 */
[----:B------:R4:W5:Y:S02]  /*2520*/  LDG.E.LTC128B R172, desc[UR36][R162.64+0x20] ;  /* 0x00002024a2ac7981 */ /* 0x000964000c1e1920 */
.L_x_35:
[----:B------:R-:W-:Y:S05]  /*2530*/  BSYNC B1 ;  /* 0x0000000000017941 */ /* 0x000fea0003800000 */
.L_x_34:
[----:B---3-5:R-:W-:Y:S01]  /*2540*/  LOP3.LUT R90, R172, 0xffffe000, RZ, 0xc0, !PT ;  /* 0xffffe000ac5a7812 */ /* 0x028fe200078ec0ff */
[----:B------:R-:W-:Y:S01]  /*2550*/  BSSY B1, `(.L_x_36) ;  /* 0x000000a000017945 */ /* 0x000fe20003800000 */
[----:B------:R-:W-:-:S03]  /*2560*/  ISETP.GT.AND P1, PT, R0, 0x9, P3 ;  /* 0x000000090000780c */ /* 0x000fc60001f24270 */
[----:B------:R-:W-:Y:S01]  /*2570*/  FMUL R91, R90, R155 ;  /* 0x0000009b5a5b7220 */ /* 0x000fe20000400000 */
[----:B------:R-:W-:-:S03]  /*2580*/  @P2 IMAD.MOV.U32 R90, RZ, RZ, R158 ;  /* 0x000000ffff5a2224 */ /* 0x000fc600078e009e */
[----:B------:R-:W-:Y:S01]  /*2590*/  FFMA R171, R92, R154, R91 ;  /* 0x0000009a5cab7223 */ /* 0x000fe2000000005b */
[----:B------:R-:W-:-:S04]  /*25a0*/  @P2 IMAD.MOV.U32 R91, RZ, RZ, R159 ;  /* 0x000000ffff5b2224 */ /* 0x000fc800078e009f */
[----:B------:R-:W-:-:S05]  /*25b0*/  F2FP.TF32.F32.PACK_B R171, R171 ;  /* 0x000000abffab723e */ /* 0x000fca00024050ff */
[----:B------:R3:W-:Y:S01]  /*25c0*/  @P2 STG.E desc[UR36][R90.64+0x20], R171 ;  /* 0x000020ab5a002986 */ /* 0x0007e2000c101924 */
[----:B------:R-:W-:Y:S05]  /*25d0*/  @!P1 BRA `(.L_x_37) ;  /* 0x0000000000049947 */ /* 0x000fea0003800000 */
[----:B------:R0:W5:Y:S02]  /*25e0*/  LDG.E.LTC128B R172, desc[UR36][R162.64+0x24] ;  /* 0x00002424a2ac7981 */ /* 0x000164000c1e1920 */
.L_x_37:
[----:B------:R-:W-:Y:S05]  /*25f0*/  BSYNC B1 ;  /* 0x0000000000017941 */ /* 0x000fea0003800000 */
.L_x_36:
[----:B---3-5:R-:W-:Y:S01]  /*2600*/  LOP3.LUT R90, R172, 0xffffe000, RZ, 0xc0, !PT ;  /* 0xffffe000ac5a7812 */ /* 0x028fe200078ec0ff */
[----:B------:R-:W-:Y:S01]  /*2610*/  @P1 IMAD.MOV.U32 R91, RZ, RZ, R159 ;  /* 0x000000ffff5b1224 */ /* 0x000fe200078e009f */
[----:B------:R-:W-:Y:S01]  /*2620*/  ISETP.GT.AND P2, PT, R0, 0x8, P0 ;  /* 0x000000080000780c */ /* 0x000fe20000744270 */
[----:B------:R-:W-:Y:S02]  /*2630*/  BSSY B1, `(.L_x_38) ;  /* 0x0000008000017945 */ /* 0x000fe40003800000 */
[----:B------:R-:W-:-:S04]  /*2640*/  FMUL R90, R90, R155 ;  /* 0x0000009b5a5a7220 */ /* 0x000fc80000400000 */
[----:B------:R-:W-:Y:S01]  /*2650*/  FFMA R93, R93, R154, R90 ;  /* 0x0000009a5d5d7223 */ /* 0x000fe2000000005a */
[----:B------:R-:W-:-:S04]  /*2660*/  @P1 IMAD.MOV.U32 R90, RZ, RZ, R158 ;  /* 0x000000ffff5a1224 */ /* 0x000fc800078e009e */
[----:B------:R-:W-:-:S05]  /*2670*/  F2FP.TF32.F32.PACK_B R93, R93 ;  /* 0x0000005dff5d723e */ /* 0x000fca00024050ff */
[----:B------:R3:W-:Y:S01]  /*2680*/  @P1 STG.E desc[UR36][R90.64+0x24], R93 ;  /* 0x0000245d5a001986 */ /* 0x0007e2000c101924 */
[----:B------:R-:W-:Y:S05]  /*2690*/  @!P2 BRA `(.L_x_39) ;  /* 0x000000000004a947 */ /* 0x000fea0003800000 */
[----:B------:R0:W5:Y:S02]  /*26a0*/  LDG.E.LTC128B R172, desc[UR36][R88.64+0x20] ;  /* 0x0000202458ac7981 */ /* 0x000164000c1e1920 */
.L_x_39:
[----:B------:R-:W-:Y:S05]  /*26b0*/  BSYNC B1 ;  /* 0x0000000000017941 */ /* 0x000fea0003800000 */
.L_x_38:
        /* <DEDUP_REMOVED lines=11> */
.L_x_41:
[----:B------:R-:W-:Y:S05]  /*2770*/  BSYNC B1 ;  /* 0x0000000000017941 */ /* 0x000fea0003800000 */
.L_x_40:
        /* <DEDUP_REMOVED lines=11> */
.L_x_43:
[----:B------:R-:W-:Y:S05]  /*2830*/  BSYNC B1 ;  /* 0x0000000000017941 */ /* 0x000fea0003800000 */
.L_x_42:
        /* <DEDUP_REMOVED lines=11> */
.L_x_45:
[----:B------:R-:W-:Y:S05]  /*28f0*/  BSYNC B1 ;  /* 0x0000000000017941 */ /* 0x000fea0003800000 */
.L_x_44:
        /* <DEDUP_REMOVED lines=11> */
.L_x_47:
[----:B------:R-:W-:Y:S05]  /*29b0*/  BSYNC B1 ;  /* 0x0000000000017941 */ /* 0x000fea0003800000 */
.L_x_46:
        /* <DEDUP_REMOVED lines=11> */
.L_x_49:
[----:B------:R-:W-:Y:S05]  /*2a70*/  BSYNC B1 ;  /* 0x0000000000017941 */ /* 0x000fea0003800000 */
.L_x_48:
        /* <DEDUP_REMOVED lines=11> */
.L_x_51:
[----:B------:R-:W-:Y:S05]  /*2b30*/  BSYNC B1 ;  /* 0x0000000000017941 */ /* 0x000fea0003800000 */
.L_x_50:
        /* <DEDUP_REMOVED lines=11> */
.L_x_53:
[----:B------:R-:W-:Y:S05]  /*2bf0*/  BSYNC B1 ;  /* 0x0000000000017941 */ /* 0x000fea0003800000 */
.L_x_52:
        /* <DEDUP_REMOVED lines=11> */
.L_x_55:
[----:B------:R-:W-:Y:S05]  /*2cb0*/  BSYNC B1 ;  /* 0x0000000000017941 */ /* 0x000fea0003800000 */
.L_x_54:
        /* <DEDUP_REMOVED lines=11> */
.L_x_57:
[----:B------:R-:W-:Y:S05]  /*2d70*/  BSYNC B1 ;  /* 0x0000000000017941 */ /* 0x000fea0003800000 */
.L_x_56:
        /* <DEDUP_REMOVED lines=11> */
.L_x_59:
[----:B------:R-:W-:Y:S05]  /*2e30*/  BSYNC B1 ;  /* 0x0000000000017941 */ /* 0x000fea0003800000 */
.L_x_58:
        /* <DEDUP_REMOVED lines=11> */
.L_x_61:
[----:B------:R-:W-:Y:S05]  /*2ef0*/  BSYNC B1 ;  /* 0x0000000000017941 */ /* 0x000fea0003800000 */
.L_x_60:
        /* <DEDUP_REMOVED lines=11> */
.L_x_63:
[----:B------:R-:W-:Y:S05]  /*2fb0*/  BSYNC B1 ;  /* 0x0000000000017941 */ /* 0x000fea0003800000 */
.L_x_62:
        /* <DEDUP_REMOVED lines=11> */
.L_x_65:
[----:B------:R-:W-:Y:S05]  /*3070*/  BSYNC B1 ;  /* 0x0000000000017941 */ /* 0x000fea0003800000 */
.L_x_64:
        /* <DEDUP_REMOVED lines=11> */
.L_x_67:
[----:B------:R-:W-:Y:S05]  /*3130*/  BSYNC B1 ;  /* 0x0000000000017941 */ /* 0x000fea0003800000 */
.L_x_66:
        /* <DEDUP_REMOVED lines=11> */
.L_x_69:
[----:B------:R-:W-:Y:S05]  /*31f0*/  BSYNC B1 ;  /* 0x0000000000017941 */ /* 0x000fea0003800000 */
.L_x_68:
        /* <DEDUP_REMOVED lines=11> */
.L_x_71:
[----:B------:R-:W-:Y:S05]  /*32b0*/  BSYNC B1 ;  /* 0x0000000000017941 */ /* 0x000fea0003800000 */
.L_x_70:
        /* <DEDUP_REMOVED lines=11> */
.L_x_73:
[----:B------:R-:W-:Y:S05]  /*3370*/  BSYNC B1 ;  /* 0x0000000000017941 */ /* 0x000fea0003800000 */
.L_x_72:
        /* <DEDUP_REMOVED lines=11> */
.L_x_75:
[----:B------:R-:W-:Y:S05]  /*3430*/  BSYNC B1 ;  /* 0x0000000000017941 */ /* 0x000fea0003800000 */
.L_x_74:
        /* <DEDUP_REMOVED lines=11> */
.L_x_77:
[----:B------:R-:W-:Y:S05]  /*34f0*/  BSYNC B1 ;  /* 0x0000000000017941 */ /* 0x000fea0003800000 */
.L_x_76:
        /* <DEDUP_REMOVED lines=11> */
.L_x_79:
[----:B------:R-:W-:Y:S05]  /*35b0*/  BSYNC B1 ;  /* 0x0000000000017941 */ /* 0x000fea0003800000 */
.L_x_78:
        /* <DEDUP_REMOVED lines=11> */
.L_x_81:
[----:B------:R-:W-:Y:S05]  /*3670*/  BSYNC B1 ;  /* 0x0000000000017941 */ /* 0x000fea0003800000 */
.L_x_80:
        /* <DEDUP_REMOVED lines=11> */
.L_x_83:
[----:B------:R-:W-:Y:S05]  /*3730*/  BSYNC B1 ;  /* 0x0000000000017941 */ /* 0x000fea0003800000 */
.L_x_82:
        /* <DEDUP_REMOVED lines=11> */
.L_x_85:
[----:B------:R-:W-:Y:S05]  /*37f0*/  BSYNC B1 ;  /* 0x0000000000017941 */ /* 0x000fea0003800000 */
.L_x_84:
        /* <DEDUP_REMOVED lines=11> */
.L_x_87:
[----:B------:R-:W-:Y:S05]  /*38b0*/  BSYNC B1 ;  /* 0x0000000000017941 */ /* 0x000fea0003800000 */
.L_x_86:
        /* <DEDUP_REMOVED lines=11> */
.L_x_89:
[----:B------:R-:W-:Y:S05]  /*3970*/  BSYNC B1 ;  /* 0x0000000000017941 */ /* 0x000fea0003800000 */
.L_x_88:
        /* <DEDUP_REMOVED lines=11> */
.L_x_91:
[----:B------:R-:W-:Y:S05]  /*3a30*/  BSYNC B1 ;  /* 0x0000000000017941 */ /* 0x000fea0003800000 */
.L_x_90:
        /* <DEDUP_REMOVED lines=11> */
.L_x_93:
[----:B------:R-:W-:Y:S05]  /*3af0*/  BSYNC B1 ;  /* 0x0000000000017941 */ /* 0x000fea0003800000 */
.L_x_92:
        /* <DEDUP_REMOVED lines=11> */
.L_x_95:
[----:B------:R-:W-:Y:S05]  /*3bb0*/  BSYNC B1 ;  /* 0x0000000000017941 */ /* 0x000fea0003800000 */
.L_x_94:
        /* <DEDUP_REMOVED lines=11> */
.L_x_97:
[----:B------:R-:W-:Y:S05]  /*3c70*/  BSYNC B1 ;  /* 0x0000000000017941 */ /* 0x000fea0003800000 */
.L_x_96:
        /* <DEDUP_REMOVED lines=11> */
.L_x_99:
[----:B------:R-:W-:Y:S05]  /*3d30*/  BSYNC B1 ;  /* 0x0000000000017941 */ /* 0x000fea0003800000 */
.L_x_98:
        /* <DEDUP_REMOVED lines=11> */
.L_x_101:
[----:B------:R-:W-:Y:S05]  /*3df0*/  BSYNC B1 ;  /* 0x0000000000017941 */ /* 0x000fea0003800000 */
.L_x_100:
        /* <DEDUP_REMOVED lines=11> */
.L_x_103:
[----:B------:R-:W-:Y:S05]  /*3eb0*/  BSYNC B1 ;  /* 0x0000000000017941 */ /* 0x000fea0003800000 */
.L_x_102:
        /* <DEDUP_REMOVED lines=11> */
.L_x_105:
[----:B------:R-:W-:Y:S05]  /*3f70*/  BSYNC B1 ;  /* 0x0000000000017941 */ /* 0x000fea0003800000 */
.L_x_104:
        /* <DEDUP_REMOVED lines=11> */
.L_x_107:
[----:B------:R-:W-:Y:S05]  /*4030*/  BSYNC B1 ;  /* 0x0000000000017941 */ /* 0x000fea0003800000 */
.L_x_106:
        /* <DEDUP_REMOVED lines=11> */
.L_x_109:
[----:B------:R-:W-:Y:S05]  /*40f0*/  BSYNC B1 ;  /* 0x0000000000017941 */ /* 0x000fea0003800000 */
.L_x_108:
        /* <DEDUP_REMOVED lines=11> */
.L_x_111:
[----:B------:R-:W-:Y:S05]  /*41b0*/  BSYNC B1 ;  /* 0x0000000000017941 */ /* 0x000fea0003800000 */
.L_x_110:
        /* <DEDUP_REMOVED lines=11> */
.L_x_113:
[----:B------:R-:W-:Y:S05]  /*4270*/  BSYNC B1 ;  /* 0x0000000000017941 */ /* 0x000fea0003800000 */
.L_x_112:
        /* <DEDUP_REMOVED lines=11> */
.L_x_115:
[----:B------:R-:W-:Y:S05]  /*4330*/  BSYNC B1 ;  /* 0x0000000000017941 */ /* 0x000fea0003800000 */
.L_x_114:
        /* <DEDUP_REMOVED lines=11> */
.L_x_117:
[----:B------:R-:W-:Y:S05]  /*43f0*/  BSYNC B1 ;  /* 0x0000000000017941 */ /* 0x000fea0003800000 */
.L_x_116:
        /* <DEDUP_REMOVED lines=11> */
.L_x_119:
[----:B------:R-:W-:Y:S05]  /*44b0*/  BSYNC B1 ;  /* 0x0000000000017941 */ /* 0x000fea0003800000 */
.L_x_118:
        /* <DEDUP_REMOVED lines=11> */
.L_x_121:
[----:B------:R-:W-:Y:S05]  /*4570*/  BSYNC B1 ;  /* 0x0000000000017941 */ /* 0x000fea0003800000 */
.L_x_120:
        /* <DEDUP_REMOVED lines=11> */
.L_x_123:
[----:B------:R-:W-:Y:S05]  /*4630*/  BSYNC B1 ;  /* 0x0000000000017941 */ /* 0x000fea0003800000 */
.L_x_122:
        /* <DEDUP_REMOVED lines=11> */
.L_x_125:
[----:B------:R-:W-:Y:S05]  /*46f0*/  BSYNC B1 ;  /* 0x0000000000017941 */ /* 0x000fea0003800000 */
.L_x_124:
        /* <DEDUP_REMOVED lines=11> */
.L_x_127:
[----:B------:R-:W-:Y:S05]  /*47b0*/  BSYNC B1 ;  /* 0x0000000000017941 */ /* 0x000fea0003800000 */
.L_x_126:
        /* <DEDUP_REMOVED lines=11> */
.L_x_129:
[----:B------:R-:W-:Y:S05]  /*4870*/  BSYNC B1 ;  /* 0x0000000000017941 */ /* 0x000fea0003800000 */
.L_x_128:
        /* <DEDUP_REMOVED lines=11> */
.L_x_131:
[----:B------:R-:W-:Y:S05]  /*4930*/  BSYNC B1 ;  /* 0x0000000000017941 */ /* 0x000fea0003800000 */
.L_x_130:
        /* <DEDUP_REMOVED lines=11> */
.L_x_133:
[----:B------:R-:W-:Y:S05]  /*49f0*/  BSYNC B1 ;  /* 0x0000000000017941 */ /* 0x000fea0003800000 */
.L_x_132:
        /* <DEDUP_REMOVED lines=11> */
.L_x_135:
[----:B------:R-:W-:Y:S05]  /*4ab0*/  BSYNC B1 ;  /* 0x0000000000017941 */ /* 0x000fea0003800000 */
.L_x_134:
        /* <DEDUP_REMOVED lines=11> */
.L_x_137:
[----:B------:R-:W-:Y:S05]  /*4b70*/  BSYNC B1 ;  /* 0x0000000000017941 */ /* 0x000fea0003800000 */
.L_x_136:
        /* <DEDUP_REMOVED lines=11> */
.L_x_139:
[----:B------:R-:W-:Y:S05]  /*4c30*/  BSYNC B1 ;  /* 0x0000000000017941 */ /* 0x000fea0003800000 */
.L_x_138:
        /* <DEDUP_REMOVED lines=11> */
.L_x_141:
[----:B------:R-:W-:Y:S05]  /*4cf0*/  BSYNC B1 ;  /* 0x0000000000017941 */ /* 0x000fea0003800000 */
.L_x_140:
        /* <DEDUP_REMOVED lines=11> */
.L_x_143:
[----:B------:R-:W-:Y:S05]  /*4db0*/  BSYNC B1 ;  /* 0x0000000000017941 */ /* 0x000fea0003800000 */
.L_x_142:
        /* <DEDUP_REMOVED lines=11> */
.L_x_145:
[----:B------:R-:W-:Y:S05]  /*4e70*/  BSYNC B1 ;  /* 0x0000000000017941 */ /* 0x000fea0003800000 */
.L_x_144:
        /* <DEDUP_REMOVED lines=11> */
.L_x_147:
[----:B------:R-:W-:Y:S05]  /*4f30*/  BSYNC B1 ;  /* 0x0000000000017941 */ /* 0x000fea0003800000 */
.L_x_146:
        /* <DEDUP_REMOVED lines=11> */
.L_x_149:
[----:B------:R-:W-:Y:S05]  /*4ff0*/  BSYNC B1 ;  /* 0x0000000000017941 */ /* 0x000fea0003800000 */
.L_x_148:
        /* <DEDUP_REMOVED lines=11> */
.L_x_151:
[----:B------:R-:W-:Y:S05]  /*50b0*/  BSYNC B1 ;  /* 0x0000000000017941 */ /* 0x000fea0003800000 */
.L_x_150:
[----:B-----5:R-:W-:Y:S01]  /*50c0*/  LOP3.LUT R8, R172, 0xffffe000, RZ, 0xc0, !PT ;  /* 0xffffe000ac087812 */ /* 0x020fe200078ec0ff */
[----:B------:R-:W-:Y:S01]  /*50d0*/  BSSY B1, `(.L_x_152) ;  /* 0x000000d000017945 */ /* 0x000fe20003800000 */
[----:B------:R-:W-:-:S03]  /*50e0*/  IADD3 R153, P1, R153, 0x80, RZ ;  /* 0x0000008099997810 */ /* 0x000fc60007f3e0ff */
[----:B---3--:R-:W-:Y:S01]  /*50f0*/  FMUL R91, R8, R155 ;  /* 0x0000009b085b7220 */ /* 0x008fe20000400000 */
[----:B------:R-:W-:Y:S02]  /*5100*/  @P2 IMAD.MOV.U32 R8, RZ, RZ, R168 ;  /* 0x000000ffff082224 */ /* 0x000fe400078e00a8 */
[----:B------:R-:W-:Y:S02]  /*5110*/  IMAD.X R9, RZ, RZ, R9, P1 ;  /* 0x000000ffff097224 */ /* 0x000fe400008e0609 */
[----:B------:R-:W-:Y:S01]  /*5120*/  FFMA R91, R150, R154, R91 ;  /* 0x0000009a965b7223 */ /* 0x000fe2000000005b */
[----:B------:R-:W-:Y:S01]  /*5130*/  ISETP.GT.AND P1, PT, R0, 0x79, P0 ;  /* 0x000000790000780c */ /* 0x000fe20000724270 */
[----:B------:R-:W-:-:S03]  /*5140*/  IMAD R90, R9, R14, RZ ;  /* 0x0000000e095a7224 */ /* 0x000fc600078e02ff */
[----:B------:R-:W-:Y:S01]  /*5150*/  F2FP.TF32.F32.PACK_B R91, R91 ;  /* 0x0000005bff5b723e */ /* 0x000fe200024050ff */
[----:B------:R-:W-:-:S05]  /*5160*/  @P2 IMAD.MOV.U32 R9, RZ, RZ, R169 ;  /* 0x000000ffff092224 */ /* 0x000fca00078e00a9 */
[----:B------:R3:W-:Y:S03]  /*5170*/  @P2 STG.E desc[UR36][R8.64+0x1e0], R91 ;  /* 0x0001e05b08002986 */ /* 0x0007e6000c101924 */
[----:B------:R-:W-:Y:S05]  /*5180*/  @!P1 BRA `(.L_x_153) ;  /* 0x0000000000049947 */ /* 0x000fea0003800000 */
[----:B------:R0:W5:Y:S02]  /*5190*/  LDG.E.LTC128B R172, desc[UR36][R88.64+0x1e4] ;  /* 0x0001e42458ac7981 */ /* 0x000164000c1e1920 */
.L_x_153:
[----:B------:R-:W-:Y:S05]  /*51a0*/  BSYNC B1 ;  /* 0x0000000000017941 */ /* 0x000fea0003800000 */
.L_x_152:
[----:B0-2--5:R-:W-:Y:S01]  /*51b0*/  LOP3.LUT R88, R172, 0xffffe000, RZ, 0xc0, !PT ;  /* 0xffffe000ac587812 */ /* 0x025fe200078ec0ff */
[----:B------:R-:W-:Y:S01]  /*51c0*/  IMAD R97, R153, R15, R90 ;  /* 0x0000000f99617224 */ /* 0x000fe200078e025a */
[----:B------:R-:W-:Y:S01]  /*51d0*/  ISETP.GT.AND P0, PT, R3, 0x80, PT ;  /* 0x000000800300780c */ /* 0x000fe20003f04270 */
[----:B---3--:R-:W-:-:S04]  /*51e0*/  IMAD.WIDE.U32 R8, R153, R14, R156 ;  /* 0x0000000e99087225 */ /* 0x008fc800078e009c */
[----:B------:R-:W-:Y:S01]  /*51f0*/  FMUL R88, R88, R155 ;  /* 0x0000009b58587220 */ /* 0x000fe20000400000 */
[----:B------:R-:W-:Y:S01]  /*5200*/  ISETP.GT.AND P3, PT, R0, RZ, P0 ;  /* 0x000000ff0000720c */ /* 0x000fe20000764270 */
[----:B------:R-:W-:Y:S02]  /*5210*/  IMAD.IADD R9, R9, 0x1, R97 ;  /* 0x0000000109097824 */ /* 0x000fe400078e0261 */
[----:B------:R-:W-:Y:S01]  /*5220*/  FFMA R151, R151, R154, R88 ;  /* 0x0000009a97977223 */ /* 0x000fe20000000058 */
[----:B------:R-:W-:-:S04]  /*5230*/  LEA R88, P2, R8, R10, 0x2 ;  /* 0x0000000a08587211 */ /* 0x000fc800078410ff */
[----:B------:R-:W-:Y:S02]  /*5240*/  F2FP.TF32.F32.PACK_B R151, R151 ;  /* 0x00000097ff97723e */ /* 0x000fe400024050ff */
[----:B------:R-:W-:-:S03]  /*5250*/  LEA.HI.X R89, R8, R11, R9, 0x2, P2 ;  /* 0x0000000b08597211 */ /* 0x000fc600010f1409 */
[----:B------:R0:W-:Y:S04]  /*5260*/  @P1 STG.E desc[UR36][R168.64+0x1e4], R151 ;  /* 0x0001e497a8001986 */ /* 0x0001e8000c101924 */
[----:B------:R-:W2:Y:S01]  /*5270*/  @P3 LDG.E.LTC128B R172, desc[UR36][R88.64] ;  /* 0x0000002458ac3981 */ /* 0x000ea2000c1e1920 */
[----:B------:R-:W-:Y:S01]  /*5280*/  IMAD.WIDE.U32 R8, R153, R14, R6 ;  /* 0x0000000e99087225 */ /* 0x000fe200078e0006 */
[----:B------:R-:W-:Y:S01]  /*5290*/  SHF.L.U64.HI R95, R4, 0x9, R5 ;  /* 0x00000009045f7819 */ /* 0x000fe20000010205 */
[----:B------:R-:W-:Y:S01]  /*52a0*/  BSSY B1, `(.L_x_154) ;  /* 0x0000011000017945 */ /* 0x000fe20003800000 */
[----:B------:R-:W-:Y:S01]  /*52b0*/  ISETP.GT.AND P2, PT, R0, 0x1, P0 ;  /* 0x000000010000780c */ /* 0x000fe20000744270 */
[----:B------:R-:W-:Y:S02]  /*52c0*/  IMAD.IADD R9, R97, 0x1, R9 ;  /* 0x0000000161097824 */ /* 0x000fe400078e0209 */
[----:B------:R-:W-:Y:S01]  /*52d0*/  IMAD.SHL.U32 R93, R4, 0x200, RZ ;  /* 0x00000200045d7824 */ /* 0x000fe200078e00ff */
[----:B--2---:R-:W-:-:S05]  /*52e0*/  LOP3.LUT R90, R172, 0xffffe000, RZ, 0xc0, !PT ;  /* 0xffffe000ac5a7812 */ /* 0x004fca00078ec0ff */
[----:B------:R-:W-:Y:S01]  /*52f0*/  FMUL R15, R90, R155 ;  /* 0x0000009b5a0f7220 */ /* 0x000fe20000400000 */
[----:B------:R-:W-:Y:S01]  /*5300*/  IMAD.WIDE.U32 R90, R23, R12, R8 ;  /* 0x0000000c175a7225 */ /* 0x000fe200078e0008 */
[----:B------:R-:W-:-:S03]  /*5310*/  IADD3 R8, P1, R93, R158, RZ ;  /* 0x0000009e5d087210 */ /* 0x000fc60007f3e0ff */
[----:B------:R-:W-:Y:S01]  /*5320*/  FFMA R15, R24, R154, R15 ;  /* 0x0000009a180f7223 */ /* 0x000fe2000000000f */
[----:B------:R-:W-:Y:S01]  /*5330*/  IMAD.IADD R5, R13, 0x1, R91 ;  /* 0x000000010d057824 */ /* 0x000fe200078e025b */
[C---:B------:R-:W-:Y:S01]  /*5340*/  LEA R4, P4, R90.reuse, R10, 0x2 ;  /* 0x0000000a5a047211 */ /* 0x040fe200078810ff */
[----:B------:R-:W-:Y:S02]  /*5350*/  IMAD.X R9, R95, 0x1, R159, P1 ;  /* 0x000000015f097824 */ /* 0x000fe400008e069f */
[----:B------:R-:W-:Y:S02]  /*5360*/  F2FP.TF32.F32.PACK_B R15, R15 ;  /* 0x0000000fff0f723e */ /* 0x000fe400024050ff */
[----:B------:R-:W-:-:S03]  /*5370*/  LEA.HI.X R5, R90, R11, R5, 0x2, P4 ;  /* 0x0000000b5a057211 */ /* 0x000fc600020f1405 */
[----:B------:R0:W-:Y:S01]  /*5380*/  @P3 STG.E desc[UR36][R8.64], R15 ;  /* 0x0000000f08003986 */ /* 0x0001e2000c101924 */
[----:B------:R-:W-:Y:S05]  /*5390*/  @!P2 BRA `(.L_x_155) ;  /* 0x000000000004a947 */ /* 0x000fea0003800000 */
[----:B------:R2:W5:Y:S02]  /*53a0*/  LDG.E.LTC128B R172, desc[UR36][R4.64+0x4] ;  /* 0x0000042404ac7981 */ /* 0x000564000c1e1920 */
.L_x_155:
[----:B------:R-:W-:Y:S05]  /*53b0*/  BSYNC B1 ;  /* 0x0000000000017941 */ /* 0x000fea0003800000 */
.L_x_154:
[----:B-----5:R-:W-:Y:S01]  /*53c0*/  LOP3.LUT R24, R172, 0xffffe000, RZ, 0xc0, !PT ;  /* 0xffffe000ac187812 */ /* 0x020fe200078ec0ff */
[----:B0-----:R-:W-:Y:S01]  /*53d0*/  IMAD.WIDE.U32 R14, R153, R14, R160 ;  /* 0x0000000e990e7225 */ /* 0x001fe200078e00a0 */
[----:B------:R-:W-:Y:S01]  /*53e0*/  ISETP.GT.AND P1, PT, R3, 0x88, PT ;  /* 0x000000880300780c */ /* 0x000fe20003f24270 */
[----:B------:R-:W-:Y:S02]  /*53f0*/  BSSY B1, `(.L_x_156) ;  /* 0x000000f000017945 */ /* 0x000fe40003800000 */
[----:B------:R-:W-:Y:S01]  /*5400*/  FMUL R24, R24, R155 ;  /* 0x0000009b18187220 */ /* 0x000fe20000400000 */
[----:B------:R-:W-:Y:S01]  /*5410*/  ISETP.GT.AND P3, PT, R0, RZ, P1 ;  /* 0x000000ff0000720c */ /* 0x000fe20000f64270 */
[----:B------:R-:W-:Y:S01]  /*5420*/  IMAD.IADD R97, R97, 0x1, R15 ;  /* 0x0000000161617824 */ /* 0x000fe200078e020f */
[----:B------:R-:W-:Y:S01]  /*5430*/  IADD3 R20, P5, R20, R14, RZ ;  /* 0x0000000e14147210 */ /* 0x000fe20007fbe0ff */
[----:B------:R-:W-:Y:S01]  /*5440*/  FFMA R25, R25, R154, R24 ;  /* 0x0000009a19197223 */ /* 0x000fe20000000018 */
[----:B------:R-:W-:-:S03]  /*5450*/  IADD3 R14, P4, R6, R14, RZ ;  /* 0x0000000e060e7210 */ /* 0x000fc60007f9e0ff */
[----:B------:R-:W-:Y:S01]  /*5460*/  IMAD.X R156, R97, 0x1, R157, P5 ;  /* 0x00000001619c7824 */ /* 0x000fe200028e069d */
[----:B------:R-:W-:Y:S01]  /*5470*/  F2FP.TF32.F32.PACK_B R25, R25 ;  /* 0x00000019ff19723e */ /* 0x000fe200024050ff */
[----:B------:R-:W-:Y:S01]  /*5480*/  IMAD.X R15, R7, 0x1, R97, P4 ;  /* 0x00000001070f7824 */ /* 0x000fe200020e0661 */
[----:B------:R-:W-:-:S03]  /*5490*/  LEA R6, P5, R20, R10, 0x2 ;  /* 0x0000000a14067211 */ /* 0x000fc600078a10ff */
[----:B------:R0:W-:Y:S01]  /*54a0*/  @P2 STG.E desc[UR36][R8.64+0x4], R25 ;  /* 0x0000041908002986 */ /* 0x0001e2000c101924 */
[----:B------:R-:W-:Y:S01]  /*54b0*/  LEA.HI.X R7, R20, R11, R156, 0x2, P5 ;  /* 0x0000000b14077211 */ /* 0x000fe200028f149c */
[----:B------:R-:W-:Y:S08]  /*54c0*/  @!P3 BRA `(.L_x_157) ;  /* 0x000000000004b947 */ /* 0x000ff00003800000 */
[----:B------:R3:W5:Y:S02]  /*54d0*/  LDG.E.LTC128B R172, desc[UR36][R6.64] ;  /* 0x0000002406ac7981 */ /* 0x000764000c1e1920 */
.L_x_157:
[----:B------:R-:W-:Y:S05]  /*54e0*/  BSYNC B1 ;  /* 0x0000000000017941 */ /* 0x000fea0003800000 */
.L_x_156:
[----:B---3-5:R-:W-:Y:S01]  /*54f0*/  LOP3.LUT R6, R172, 0xffffe000, RZ, 0xc0, !PT ;  /* 0xffffe000ac067812 */ /* 0x028fe200078ec0ff */
[----:B------:R-:W-:Y:S01]  /*5500*/  IMAD.WIDE.U32 R14, R23, R12, R14 ;  /* 0x0000000c170e7225 */ /* 0x000fe200078e000e */
[----:B------:R-:W-:Y:S01]  /*5510*/  ISETP.GT.AND P2, PT, R0, 0x1, P1 ;  /* 0x000000010000780c */ /* 0x000fe20000f44270 */
[----:B------:R-:W-:Y:S02]  /*5520*/  BSSY B1, `(.L_x_158) ;  /* 0x000000c000017945 */ /* 0x000fe40003800000 */
[----:B------:R-:W-:Y:S01]  /*5530*/  FMUL R3, R6, R155 ;  /* 0x0000009b06037220 */ /* 0x000fe20000400000 */
[----:B------:R-:W-:Y:S01]  /*5540*/  IADD3 R6, P4, R8, R165, RZ ;  /* 0x000000a508067210 */ /* 0x000fe20007f9e0ff */
[----:B------:R-:W-:Y:S01]  /*5550*/  IMAD.IADD R13, R13, 0x1, R15 ;  /* 0x000000010d0d7824 */ /* 0x000fe200078e020f */
[----:B------:R-:W-:Y:S01]  /*5560*/  LEA R10, P5, R14, R10, 0x2 ;  /* 0x0000000a0e0a7211 */ /* 0x000fe200078a10ff */
[----:B------:R-:W-:Y:S02]  /*5570*/  FFMA R3, R26, R154, R3 ;  /* 0x0000009a1a037223 */ /* 0x000fe40000000003 */
[----:B------:R-:W-:Y:S01]  /*5580*/  IMAD.X R7, R9, 0x1, R167, P4 ;  /* 0x0000000109077824 */ /* 0x000fe200020e06a7 */
[----:B------:R-:W-:-:S02]  /*5590*/  LEA.HI.X R11, R14, R11, R13, 0x2, P5 ;  /* 0x0000000b0e0b7211 */ /* 0x000fc400028f140d */
[----:B------:R-:W-:-:S05]  /*55a0*/  F2FP.TF32.F32.PACK_B R3, R3 ;  /* 0x00000003ff03723e */ /* 0x000fca00024050ff */
[----:B------:R3:W-:Y:S01]  /*55b0*/  @P3 STG.E desc[UR36][R6.64], R3 ;  /* 0x0000000306003986 */ /* 0x0007e2000c101924 */
[----:B------:R-:W-:Y:S05]  /*55c0*/  @!P2 BRA `(.L_x_159) ;  /* 0x000000000004a947 */ /* 0x000fea0003800000 */
[----:B------:R0:W5:Y:S02]  /*55d0*/  LDG.E.LTC128B R172, desc[UR36][R10.64+0x4] ;  /* 0x000004240aac7981 */ /* 0x000164000c1e1920 */
.L_x_159:
[----:B------:R-:W-:Y:S05]  /*55e0*/  BSYNC B1 ;  /* 0x0000000000017941 */ /* 0x000fea0003800000 */
.L_x_158:
[----:B-----5:R-:W-:Y:S01]  /*55f0*/  LOP3.LUT R12, R172, 0xffffe000, RZ, 0xc0, !PT ;  /* 0xffffe000ac0c7812 */ /* 0x020fe200078ec0ff */
[----:B------:R-:W-:Y:S01]  /*5600*/  BSSY B1, `(.L_x_160) ;  /* 0x0000008000017945 */ /* 0x000fe20003800000 */
[----:B------:R-:W-:-:S03]  /*5610*/  ISETP.GT.AND P3, PT, R0, 0x8, P0 ;  /* 0x000000080000780c */ /* 0x000fc60000764270 */
[----:B------:R-:W-:-:S04]  /*5620*/  FMUL R12, R12, R155 ;  /* 0x0000009b0c0c7220 */ /* 0x000fc80000400000 */
[----:B------:R-:W-:-:S05]  /*5630*/  FFMA R27, R27, R154, R12 ;  /* 0x0000009a1b1b7223 */ /* 0x000fca000000000c */
[----:B------:R-:W-:-:S05]  /*5640*/  F2FP.TF32.F32.PACK_B R27, R27 ;  /* 0x0000001bff1b723e */ /* 0x000fca00024050ff */
[----:B------:R0:W-:Y:S01]  /*5650*/  @P2 STG.E desc[UR36][R6.64+0x4], R27 ;  /* 0x0000041b06002986 */ /* 0x0001e2000c101924 */
[----:B------:R-:W-:Y:S05]  /*5660*/  @!P3 BRA `(.L_x_161) ;  /* 0x000000000004b947 */ /* 0x000fea0003800000 */
[----:B------:R0:W5:Y:S02]  /*5670*/  LDG.E.LTC128B R172, desc[UR36][R4.64+0x20] ;  /* 0x0000202404ac7981 */ /* 0x000164000c1e1920 */
.L_x_161:
[----:B------:R-:W-:Y:S05]  /*5680*/  BSYNC B1 ;  /* 0x0000000000017941 */ /* 0x000fea0003800000 */
.L_x_160:
[----:B0--3-5:R-:W-:Y:S01]  /*5690*/  LOP3.LUT R6, R172, 0xffffe000, RZ, 0xc0, !PT ;  /* 0xffffe000ac067812 */ /* 0x029fe200078ec0ff */
[----:B------:R-:W-:Y:S01]  /*56a0*/  IMAD.MOV.U32 R7, RZ, RZ, R9 ;  /* 0x000000ffff077224 */ /* 0x000fe200078e0009 */
[----:B------:R-:W-:Y:S01]  /*56b0*/  ISETP.GT.AND P2, PT, R0, 0x9, P0 ;  /* 0x000000090000780c */ /* 0x000fe20000744270 */
[----:B------:R-:W-:Y:S02]  /*56c0*/  BSSY B1, `(.L_x_162) ;  /* 0x0000008000017945 */ /* 0x000fe40003800000 */
[----:B------:R-:W-:Y:S01]  /*56d0*/  FMUL R3, R6, R155 ;  /* 0x0000009b06037220 */ /* 0x000fe20000400000 */
[----:B------:R-:W-:-:S03]  /*56e0*/  IMAD.MOV.U32 R6, RZ, RZ, R8 ;  /* 0x000000ffff067224 */ /* 0x000fc600078e0008 */
[----:B------:R-:W-:-:S05]  /*56f0*/  FFMA R3, R28, R154, R3 ;  /* 0x0000009a1c037223 */ /* 0x000fca0000000003 */
[----:B------:R-:W-:-:S05]  /*5700*/  F2FP.TF32.F32.PACK_B R3, R3 ;  /* 0x00000003ff03723e */ /* 0x000fca00024050ff */
[----:B------:R0:W-:Y:S01]  /*5710*/  @P3 STG.E desc[UR36][R6.64+0x20], R3 ;  /* 0x0000200306003986 */ /* 0x0001e2000c101924 */
[----:B------:R-:W-:Y:S05]  /*5720*/  @!P2 BRA `(.L_x_163) ;  /* 0x000000000004a947 */ /* 0x000fea0003800000 */
[----:B------:R3:W5:Y:S02]  /*5730*/  LDG.E.LTC128B R172, desc[UR36][R4.64+0x24] ;  /* 0x0000242404ac7981 */ /* 0x000764000c1e1920 */
.L_x_163:
[----:B------:R-:W-:Y:S05]  /*5740*/  BSYNC B1 ;  /* 0x0000000000017941 */ /* 0x000fea0003800000 */
.L_x_162:
        /* <DEDUP_REMOVED lines=9> */
.L_x_165:
[----:B------:R-:W-:Y:S05]  /*57e0*/  BSYNC B1 ;  /* 0x0000000000017941 */ /* 0x000fea0003800000 */
.L_x_164:
[----:B-----5:R-:W-:Y:S01]  /*57f0*/  LOP3.LUT R12, R172, 0xffffe000, RZ, 0xc0, !PT ;  /* 0xffffe000ac0c7812 */ /* 0x020fe200078ec0ff */
[----:B------:R-:W-:Y:S01]  /*5800*/  BSSY B1, `(.L_x_166) ;  /* 0x000000a000017945 */ /* 0x000fe20003800000 */
[----:B------:R-:W-:Y:S02]  /*5810*/  IADD3 R8, P3, R165, R8, RZ ;  /* 0x00000008a5087210 */ /* 0x000fe40007f7e0ff */
[----:B------:R-:W-:Y:S01]  /*5820*/  ISETP.GT.AND P2, PT, R0, 0x9, P1 ;  /* 0x000000090000780c */ /* 0x000fe20000f44270 */
[----:B0-----:R-:W-:Y:S02]  /*5830*/  FMUL R3, R12, R155 ;  /* 0x0000009b0c037220 */ /* 0x001fe40000400000 */
[----:B------:R-:W-:Y:S02]  /*5840*/  IMAD.X R9, R167, 0x1, R9, P3 ;  /* 0x00000001a7097824 */ /* 0x000fe400018e0609 */
[----:B------:R-:W-:-:S05]  /*5850*/  FFMA R3, R30, R154, R3 ;  /* 0x0000009a1e037223 */ /* 0x000fca0000000003 */
[----:B------:R-:W-:-:S05]  /*5860*/  F2FP.TF32.F32.PACK_B R3, R3 ;  /* 0x00000003ff03723e */ /* 0x000fca00024050ff */
[----:B------:R0:W-:Y:S01]  /*5870*/  @P4 STG.E desc[UR36][R8.64+0x20], R3 ;  /* 0x0000200308004986 */ /* 0x0001e2000c101924 */
[----:B------:R-:W-:Y:S05]  /*5880*/  @!P2 BRA `(.L_x_167) ;  /* 0x000000000004a947 */ /* 0x000fea0003800000 */
[----:B------:R0:W5:Y:S02]  /*5890*/  LDG.E.LTC128B R172, desc[UR36][R10.64+0x24] ;  /* 0x000024240aac7981 */ /* 0x000164000c1e1920 */
.L_x_167:
[----:B------:R-:W-:Y:S05]  /*58a0*/  BSYNC B1 ;  /* 0x0000000000017941 */ /* 0x000fea0003800000 */
.L_x_166:
[----:B0----5:R-:W-:Y:S01]  /*58b0*/  LOP3.LUT R8, R172, 0xffffe000, RZ, 0xc0, !PT ;  /* 0xffffe000ac087812 */ /* 0x021fe200078ec0ff */
[----:B------:R-:W-:Y:S01]  /*58c0*/  BSSY B1, `(.L_x_168) ;  /* 0x000000a000017945 */ /* 0x000fe20003800000 */
[----:B------:R-:W-:-:S03]  /*58d0*/  ISETP.GT.AND P3, PT, R0, 0x10, P0 ;  /* 0x000000100000780c */ /* 0x000fc60000764270 */
[----:B------:R-:W-:Y:S01]  /*58e0*/  FMUL R12, R8, R155 ;  /* 0x0000009b080c7220 */ /* 0x000fe20000400000 */
[----:B------:R-:W-:-:S03]  /*58f0*/  IADD3 R8, P4, P5, R165, R158, R93 ;  /* 0x0000009ea5087210 */ /* 0x000fc60007d9e05d */
[----:B------:R-:W-:Y:S01]  /*5900*/  FFMA R31, R31, R154, R12 ;  /* 0x0000009a1f1f7223 */ /* 0x000fe2000000000c */
[----:B------:R-:W-:-:S04]  /*5910*/  IADD3.X R9, R167, R159, R95, P4, P5 ;  /* 0x0000009fa7097210 */ /* 0x000fc800027ea45f */
[----:B------:R-:W-:-:S05]  /*5920*/  F2FP.TF32.F32.PACK_B R31, R31 ;  /* 0x0000001fff1f723e */ /* 0x000fca00024050ff */
[----:B------:R0:W-:Y:S01]  /*5930*/  @P2 STG.E desc[UR36][R8.64+0x24], R31 ;  /* 0x0000241f08002986 */ /* 0x0001e2000c101924 */
[----:B------:R-:W-:Y:S05]  /*5940*/  @!P3 BRA `(.L_x_169) ;  /* 0x000000000004b947 */ /* 0x000fea0003800000 */
[----:B------:R0:W5:Y:S02]  /*5950*/  LDG.E.LTC128B R172, desc[UR36][R4.64+0x40] ;  /* 0x0000402404ac7981 */ /* 0x000164000c1e1920 */
.L_x_169:
[----:B------:R-:W-:Y:S05]  /*5960*/  BSYNC B1 ;  /* 0x0000000000017941 */ /* 0x000fea0003800000 */
.L_x_168:
        /* <DEDUP_REMOVED lines=9> */
.L_x_171:
[----:B------:R-:W-:Y:S05]  /*5a00*/  BSYNC B1 ;  /* 0x0000000000017941 */ /* 0x000fea0003800000 */
.L_x_170:
        /* <DEDUP_REMOVED lines=9> */
.L_x_173:
[----:B------:R-:W-:Y:S05]  /*5aa0*/  BSYNC B1 ;  /* 0x0000000000017941 */ /* 0x000fea0003800000 */
.L_x_172:
[----:B-----5:R-:W-:Y:S01]  /*5ab0*/  LOP3.LUT R12, R172, 0xffffe000, RZ, 0xc0, !PT ;  /* 0xffffe000ac0c7812 */ /* 0x020fe200078ec0ff */
[----:B------:R-:W-:Y:S01]  /*5ac0*/  BSSY B1, `(.L_x_174) ;  /* 0x0000008000017945 */ /* 0x000fe20003800000 */
[----:B------:R-:W-:-:S03]  /*5ad0*/  ISETP.GT.AND P2, PT, R0, 0x11, P1 ;  /* 0x000000110000780c */ /* 0x000fc60000f44270 */
[----:B0-----:R-:W-:-:S04]  /*5ae0*/  FMUL R3, R12, R155 ;  /* 0x0000009b0c037220 */ /* 0x001fc80000400000 */
[----:B------:R-:W-:-:S05]  /*5af0*/  FFMA R3, R34, R154, R3 ;  /* 0x0000009a22037223 */ /* 0x000fca0000000003 */
[----:B------:R-:W-:-:S05]  /*5b00*/  F2FP.TF32.F32.PACK_B R3, R3 ;  /* 0x00000003ff03723e */ /* 0x000fca00024050ff */
[----:B------:R0:W-:Y:S01]  /*5b10*/  @P3 STG.E desc[UR36][R8.64+0x40], R3 ;  /* 0x0000400308003986 */ /* 0x0001e2000c101924 */
[----:B------:R-:W-:Y:S05]  /*5b20*/  @!P2 BRA `(.L_x_175) ;  /* 0x000000000004a947 */ /* 0x000fea0003800000 */
[----:B------:R0:W5:Y:S02]  /*5b30*/  LDG.E.LTC128B R172, desc[UR36][R10.64+0x44] ;  /* 0x000044240aac7981 */ /* 0x000164000c1e1920 */
.L_x_175:
[----:B------:R-:W-:Y:S05]  /*5b40*/  BSYNC B1 ;  /* 0x0000000000017941 */ /* 0x000fea0003800000 */
.L_x_174:
        /* <DEDUP_REMOVED lines=9> */
.L_x_177:
[----:B------:R-:W-:Y:S05]  /*5be0*/  BSYNC B1 ;  /* 0x0000000000017941 */ /* 0x000fea0003800000 */
.L_x_176:
        /* <DEDUP_REMOVED lines=9> */
.L_x_179:
[----:B------:R-:W-:Y:S05]  /*5c80*/  BSYNC B1 ;  /* 0x0000000000017941 */ /* 0x000fea0003800000 */
.L_x_178:
        /* <DEDUP_REMOVED lines=9> */
.L_x_181:
[----:B------:R-:W-:Y:S05]  /*5d20*/  BSYNC B1 ;  /* 0x0000000000017941 */ /* 0x000fea0003800000 */
.L_x_180:
        /* <DEDUP_REMOVED lines=9> */
.L_x_183:
[----:B------:R-:W-:Y:S05]  /*5dc0*/  BSYNC B1 ;  /* 0x0000000000017941 */ /* 0x000fea0003800000 */
.L_x_182:
        /* <DEDUP_REMOVED lines=9> */
.L_x_185:
[----:B------:R-:W-:Y:S05]  /*5e60*/  BSYNC B1 ;  /* 0x0000000000017941 */ /* 0x000fea0003800000 */
.L_x_184:
        /* <DEDUP_REMOVED lines=9> */
.L_x_187:
[----:B------:R-:W-:Y:S05]  /*5f00*/  BSYNC B1 ;  /* 0x0000000000017941 */ /* 0x000fea0003800000 */
.L_x_186:
        /* <DEDUP_REMOVED lines=9> */
.L_x_189:
[----:B------:R-:W-:Y:S05]  /*5fa0*/  BSYNC B1 ;  /* 0x0000000000017941 */ /* 0x000fea0003800000 */
.L_x_188:
        /* <DEDUP_REMOVED lines=9> */
.L_x_191:
[----:B------:R-:W-:Y:S05]  /*6040*/  BSYNC B1 ;  /* 0x0000000000017941 */ /* 0x000fea0003800000 */
.L_x_190:
        /* <DEDUP_REMOVED lines=9> */
.L_x_193:
[----:B------:R-:W-:Y:S05]  /*60e0*/  BSYNC B1 ;  /* 0x0000000000017941 */ /* 0x000fea0003800000 */
.L_x_192:
        /* <DEDUP_REMOVED lines=9> */
.L_x_195:
[----:B------:R-:W-:Y:S05]  /*6180*/  BSYNC B1 ;  /* 0x0000000000017941 */ /* 0x000fea0003800000 */
.L_x_194:
        /* <DEDUP_REMOVED lines=9> */
.L_x_197:
[----:B------:R-:W-:Y:S05]  /*6220*/  BSYNC B1 ;  /* 0x0000000000017941 */ /* 0x000fea0003800000 */
.L_x_196:
        /* <DEDUP_REMOVED lines=9> */
.L_x_199:
[----:B------:R-:W-:Y:S05]  /*62c0*/  BSYNC B1 ;  /* 0x0000000000017941 */ /* 0x000fea0003800000 */
.L_x_198:
        /* <DEDUP_REMOVED lines=9> */
.L_x_201:
[----:B------:R-:W-:Y:S05]  /*6360*/  BSYNC B1 ;  /* 0x0000000000017941 */ /* 0x000fea0003800000 */
.L_x_200:
        /* <DEDUP_REMOVED lines=9> */
.L_x_203:
[----:B------:R-:W-:Y:S05]  /*6400*/  BSYNC B1 ;  /* 0x0000000000017941 */ /* 0x000fea0003800000 */
.L_x_202:
        /* <DEDUP_REMOVED lines=9> */
.L_x_205:
[----:B------:R-:W-:Y:S05]  /*64a0*/  BSYNC B1 ;  /* 0x0000000000017941 */ /* 0x000fea0003800000 */
.L_x_204:
        /* <DEDUP_REMOVED lines=9> */
.L_x_207:
[----:B------:R-:W-:Y:S05]  /*6540*/  BSYNC B1 ;  /* 0x0000000000017941 */ /* 0x000fea0003800000 */
.L_x_206:
        /* <DEDUP_REMOVED lines=9> */
.L_x_209:
[----:B------:R-:W-:Y:S05]  /*65e0*/  BSYNC B1 ;  /* 0x0000000000017941 */ /* 0x000fea0003800000 */
.L_x_208:
        /* <DEDUP_REMOVED lines=9> */
.L_x_211:
[----:B------:R-:W-:Y:S05]  /*6680*/  BSYNC B1 ;  /* 0x0000000000017941 */ /* 0x000fea0003800000 */
.L_x_210:
        /* <DEDUP_REMOVED lines=9> */
.L_x_213:
[----:B------:R-:W-:Y:S05]  /*6720*/  BSYNC B1 ;  /* 0x0000000000017941 */ /* 0x000fea0003800000 */
.L_x_212:
        /* <DEDUP_REMOVED lines=9> */
.L_x_215:
[----:B------:R-:W-:Y:S05]  /*67c0*/  BSYNC B1 ;  /* 0x0000000000017941 */ /* 0x000fea0003800000 */
.L_x_214:
        /* <DEDUP_REMOVED lines=9> */
.L_x_217:
[----:B------:R-:W-:Y:S05]  /*6860*/  BSYNC B1 ;  /* 0x0000000000017941 */ /* 0x000fea0003800000 */
.L_x_216:
        /* <DEDUP_REMOVED lines=9> */
.L_x_219:
[----:B------:R-:W-:Y:S05]  /*6900*/  BSYNC B1 ;  /* 0x0000000000017941 */ /* 0x000fea0003800000 */
.L_x_218:
        /* <DEDUP_REMOVED lines=9> */
.L_x_221:
[----:B------:R-:W-:Y:S05]  /*69a0*/  BSYNC B1 ;  /* 0x0000000000017941 */ /* 0x000fea0003800000 */
.L_x_220:
        /* <DEDUP_REMOVED lines=9> */
.L_x_223:
[----:B------:R-:W-:Y:S05]  /*6a40*/  BSYNC B1 ;  /* 0x0000000000017941 */ /* 0x000fea0003800000 */
.L_x_222:
        /* <DEDUP_REMOVED lines=9> */
.L_x_225:
[----:B------:R-:W-:Y:S05]  /*6ae0*/  BSYNC B1 ;  /* 0x0000000000017941 */ /* 0x000fea0003800000 */
.L_x_224:
        /* <DEDUP_REMOVED lines=9> */
.L_x_227:
[----:B------:R-:W-:Y:S05]  /*6b80*/  BSYNC B1 ;  /* 0x0000000000017941 */ /* 0x000fea0003800000 */
.L_x_226:
        /* <DEDUP_REMOVED lines=9> */
.L_x_229:
[----:B------:R-:W-:Y:S05]  /*6c20*/  BSYNC B1 ;  /* 0x0000000000017941 */ /* 0x000fea0003800000 */
.L_x_228:
        /* <DEDUP_REMOVED lines=9> */
.L_x_231:
[----:B------:R-:W-:Y:S05]  /*6cc0*/  BSYNC B1 ;  /* 0x0000000000017941 */ /* 0x000fea0003800000 */
.L_x_230:
        /* <DEDUP_REMOVED lines=9> */
.L_x_233:
[----:B------:R-:W-:Y:S05]  /*6d60*/  BSYNC B1 ;  /* 0x0000000000017941 */ /* 0x000fea0003800000 */
.L_x_232:
        /* <DEDUP_REMOVED lines=9> */
.L_x_235:
[----:B------:R-:W-:Y:S05]  /*6e00*/  BSYNC B1 ;  /* 0x0000000000017941 */ /* 0x000fea0003800000 */
.L_x_234:
        /* <DEDUP_REMOVED lines=9> */
.L_x_237:
[----:B------:R-:W-:Y:S05]  /*6ea0*/  BSYNC B1 ;  /* 0x0000000000017941 */ /* 0x000fea0003800000 */
.L_x_236:
        /* <DEDUP_REMOVED lines=9> */
.L_x_239:
[----:B------:R-:W-:Y:S05]  /*6f40*/  BSYNC B1 ;  /* 0x0000000000017941 */ /* 0x000fea0003800000 */
.L_x_238:
        /* <DEDUP_REMOVED lines=9> */
.L_x_241:
[----:B------:R-:W-:Y:S05]  /*6fe0*/  BSYNC B1 ;  /* 0x0000000000017941 */ /* 0x000fea0003800000 */
.L_x_240:
        /* <DEDUP_REMOVED lines=9> */
.L_x_243:
[----:B------:R-:W-:Y:S05]  /*7080*/  BSYNC B1 ;  /* 0x0000000000017941 */ /* 0x000fea0003800000 */
.L_x_242:
        /* <DEDUP_REMOVED lines=9> */
.L_x_245:
[----:B------:R-:W-:Y:S05]  /*7120*/  BSYNC B1 ;  /* 0x0000000000017941 */ /* 0x000fea0003800000 */
.L_x_244:
        /* <DEDUP_REMOVED lines=9> */
.L_x_247:
[----:B------:R-:W-:Y:S05]  /*71c0*/  BSYNC B1 ;  /* 0x0000000000017941 */ /* 0x000fea0003800000 */
.L_x_246:
        /* <DEDUP_REMOVED lines=9> */
.L_x_249:
[----:B------:R-:W-:Y:S05]  /*7260*/  BSYNC B1 ;  /* 0x0000000000017941 */ /* 0x000fea0003800000 */
.L_x_248:
        /* <DEDUP_REMOVED lines=9> */
.L_x_251:
[----:B------:R-:W-:Y:S05]  /*7300*/  BSYNC B1 ;  /* 0x0000000000017941 */ /* 0x000fea0003800000 */
.L_x_250:
        /* <DEDUP_REMOVED lines=9> */
.L_x_253:
[----:B------:R-:W-:Y:S05]  /*73a0*/  BSYNC B1 ;  /* 0x0000000000017941 */ /* 0x000fea0003800000 */
.L_x_252:
        /* <DEDUP_REMOVED lines=9> */
.L_x_255:
[----:B------:R-:W-:Y:S05]  /*7440*/  BSYNC B1 ;  /* 0x0000000000017941 */ /* 0x000fea0003800000 */
.L_x_254:
        /* <DEDUP_REMOVED lines=9> */
.L_x_257:
[----:B------:R-:W-:Y:S05]  /*74e0*/  BSYNC B1 ;  /* 0x0000000000017941 */ /* 0x000fea0003800000 */
.L_x_256:
        /* <DEDUP_REMOVED lines=9> */
.L_x_259:
[----:B------:R-:W-:Y:S05]  /*7580*/  BSYNC B1 ;  /* 0x0000000000017941 */ /* 0x000fea0003800000 */
.L_x_258:
        /* <DEDUP_REMOVED lines=9> */
.L_x_261:
[----:B------:R-:W-:Y:S05]  /*7620*/  BSYNC B1 ;  /* 0x0000000000017941 */ /* 0x000fea0003800000 */
.L_x_260:
        /* <DEDUP_REMOVED lines=9> */
.L_x_263:
[----:B------:R-:W-:Y:S05]  /*76c0*/  BSYNC B1 ;  /* 0x0000000000017941 */ /* 0x000fea0003800000 */
.L_x_262:
        /* <DEDUP_REMOVED lines=9> */
.L_x_265:
[----:B------:R-:W-:Y:S05]  /*7760*/  BSYNC B1 ;  /* 0x0000000000017941 */ /* 0x000fea0003800000 */
.L_x_264:
        /* <DEDUP_REMOVED lines=9> */
.L_x_267:
[----:B------:R-:W-:Y:S05]  /*7800*/  BSYNC B1 ;  /* 0x0000000000017941 */ /* 0x000fea0003800000 */
.L_x_266:
        /* <DEDUP_REMOVED lines=9> */
.L_x_269:
[----:B------:R-:W-:Y:S05]  /*78a0*/  BSYNC B1 ;  /* 0x0000000000017941 */ /* 0x000fea0003800000 */
.L_x_268:
        /* <DEDUP_REMOVED lines=9> */
.L_x_271:
[----:B------:R-:W-:Y:S05]  /*7940*/  BSYNC B1 ;  /* 0x0000000000017941 */ /* 0x000fea0003800000 */
.L_x_270:
        /* <DEDUP_REMOVED lines=9> */
.L_x_273:
[----:B------:R-:W-:Y:S05]  /*79e0*/  BSYNC B1 ;  /* 0x0000000000017941 */ /* 0x000fea0003800000 */
.L_x_272:
        /* <DEDUP_REMOVED lines=9> */
.L_x_275:
[----:B------:R-:W-:Y:S05]  /*7a80*/  BSYNC B1 ;  /* 0x0000000000017941 */ /* 0x000fea0003800000 */
.L_x_274:
[----:B0-23-5:R-:W-:Y:S01]  /*7a90*/  LOP3.LUT R4, R172, 0xffffe000, RZ, 0xc0, !PT ;  /* 0xffffe000ac047812 */ /* 0x02dfe200078ec0ff */
        /* <DEDUP_REMOVED lines=8> */
.L_x_277:
[----:B------:R-:W-:Y:S05]  /*7b20*/  BSYNC B1 ;  /* 0x0000000000017941 */ /* 0x000fea0003800000 */
.L_x_276:
[----:B-----5:R-:W-:Y:S01]  /*7b30*/  LOP3.LUT R4, R172, 0xffffe000, RZ, 0xc0, !PT ;  /* 0xffffe000ac047812 */ /* 0x020fe200078ec0ff */
[----:B------:R-:W-:Y:S01]  /*7b40*/  @P2 IMAD.MOV.U32 R5, RZ, RZ, R9 ;  /* 0x000000ffff052224 */ /* 0x000fe200078e0009 */
[----:B------:R-:W-:Y:S01]  /*7b50*/  ISETP.GT.AND P1, PT, R0, 0x79, P1 ;  /* 0x000000790000780c */ /* 0x000fe20000f24270 */
[----:B------:R-:W-:Y:S02]  /*7b60*/  BSSY B1, `(.L_x_278) ;  /* 0x0000008000017945 */ /* 0x000fe40003800000 */
[----:B------:R-:W-:Y:S01]  /*7b70*/  FMUL R3, R4, R155 ;  /* 0x0000009b04037220 */ /* 0x000fe20000400000 */
[----:B------:R-:W-:-:S03]  /*7b80*/  @P2 IMAD.MOV.U32 R4, RZ, RZ, R8 ;  /* 0x000000ffff042224 */ /* 0x000fc600078e0008 */
[----:B------:R-:W-:-:S05]  /*7b90*/  FFMA R3, R86, R154, R3 ;  /* 0x0000009a56037223 */ /* 0x000fca0000000003 */
[----:B------:R-:W-:-:S05]  /*7ba0*/  F2FP.TF32.F32.PACK_B R3, R3 ;  /* 0x00000003ff03723e */ /* 0x000fca00024050ff */
[----:B------:R3:W-:Y:S01]  /*7bb0*/  @P2 STG.E desc[UR36][R4.64+0x1e0], R3 ;  /* 0x0001e00304002986 */ /* 0x0007e2000c101924 */
[----:B------:R-:W-:Y:S05]  /*7bc0*/  @!P1 BRA `(.L_x_279) ;  /* 0x0000000000049947 */ /* 0x000fea0003800000 */
[----:B------:R0:W5:Y:S02]  /*7bd0*/  LDG.E.LTC128B R172, desc[UR36][R10.64+0x1e4] ;  /* 0x0001e4240aac7981 */ /* 0x000164000c1e1920 */
.L_x_279:
[----:B------:R-:W-:Y:S05]  /*7be0*/  BSYNC B1 ;  /* 0x0000000000017941 */ /* 0x000fea0003800000 */
.L_x_278:
[----:B------:R-:W-:Y:S05]  /*7bf0*/  @!P1 BRA `(.L_x_280) ;  /* 0x00000024003c9947 */ /* 0x000fea0003800000 */
[----:B-----5:R-:W-:-:S05]  /*7c00*/  LOP3.LUT R172, R172, 0xffffe000, RZ, 0xc0, !PT ;  /* 0xffffe000acac7812 */ /* 0x020fca00078ec0ff */
[----:B------:R-:W-:-:S04]  /*7c10*/  FMUL R172, R172, R155 ;  /* 0x0000009bacac7220 */ /* 0x000fc80000400000 */
[----:B------:R-:W-:-:S05]  /*7c20*/  FFMA R87, R87, R154, R172 ;  /* 0x0000009a57577223 */ /* 0x000fca00000000ac */
[----:B------:R-:W-:-:S05]  /*7c30*/  F2FP.TF32.F32.PACK_B R87, R87 ;  /* 0x00000057ff57723e */ /* 0x000fca00024050ff */
[----:B------:R0:W-:Y:S01]  /*7c40*/  STG.E desc[UR36][R8.64+0x1e4], R87 ;  /* 0x0001e45708007986 */ /* 0x0001e2000c101924 */
[----:B------:R-:W-:Y:S05]  /*7c50*/  BRA `(.L_x_280) ;  /* 0x0000002400247947 */ /* 0x000fea0003800000 */
.L_x_29:
[----:B------:R-:W-:Y:S01]  /*7c60*/  ULDC.64 UR4, c[0x0][0x5c0] ;  /* 0x0001700000047ab9 */ /* 0x000fe20000000a00 */
[-C--:B------:R-:W-:Y:S01]  /*7c70*/  FMUL R15, R88, R154.reuse ;  /* 0x0000009a580f7220 */ /* 0x080fe20000400000 */
[----:B------:R-:W-:Y:S01]  /*7c80*/  LEA R6, P0, R168, UR4, 0x2 ;  /* 0x00000004a8067c11 */ /* 0x000fe2000f8010ff */
[----:B------:R-:W-:Y:S01]  /*7c90*/  IMAD.SHL.U32 R11, R4, 0x20, RZ ;  /* 0x00000020040b7824 */ /* 0x000fe200078e00ff */
[----:B------:R-:W-:Y:S01]  /*7ca0*/  ISETP.GT.AND P5, PT, R0, 0x1, P3 ;  /* 0x000000010000780c */ /* 0x000fe20001fa4270 */
[-C--:B------:R-:W-:Y:S01]  /*7cb0*/  FMUL R89, R89, R154.reuse ;  /* 0x0000009a59597220 */ /* 0x080fe20000400000 */
[----:B------:R-:W-:Y:S01]  /*7cc0*/  LEA.HI.X R7, R168, UR5, R171, 0x2, P0 ;  /* 0x00000005a8077c11 */ /* 0x000fe200080f14ab */
[-C--:B------:R-:W-:Y:S01]  /*7cd0*/  FMUL R21, R90, R154.reuse ;  /* 0x0000009a5a157220 */ /* 0x080fe20000400000 */
[----:B------:R-:W-:Y:S01]  /*7ce0*/  ISETP.GT.AND P0, PT, R3, 0x8, PT ;  /* 0x000000080300780c */ /* 0x000fe20003f04270 */
[-C--:B------:R-:W-:Y:S01]  /*7cf0*/  FMUL R91, R91, R154.reuse ;  /* 0x0000009a5b5b7220 */ /* 0x080fe20000400000 */
[----:B------:R-:W-:Y:S01]  /*7d00*/  F2FP.TF32.F32.PACK_B R15, R15 ;  /* 0x0000000fff0f723e */ /* 0x000fe200024050ff */
[-C--:B------:R-:W-:Y:S01]  /*7d10*/  FMUL R93, R93, R154.reuse ;  /* 0x0000009a5d5d7220 */ /* 0x080fe20000400000 */
[----:B------:R-:W-:Y:S01]  /*7d20*/  ISETP.GT.AND P1, PT, R0, RZ, P0 ;  /* 0x000000ff0000720c */ /* 0x000fe20000724270 */
[-C--:B------:R-:W-:Y:S01]  /*7d30*/  FMUL R23, R94, R154.reuse ;  /* 0x0000009a5e177220 */ /* 0x080fe20000400000 */
[----:B------:R-:W-:Y:S01]  /*7d40*/  ISETP.GT.AND P4, PT, R0, 0x1, P0 ;  /* 0x000000010000780c */ /* 0x000fe20000784270 */
[----:B------:R0:W-:Y:S01]  /*7d50*/  @P2 STG.E desc[UR36][R6.64], R15 ;  /* 0x0000000f06002986 */ /* 0x0001e2000c101924 */
[----:B------:R-:W-:Y:S01]  /*7d60*/  SHF.L.U64.HI R9, R4, 0x5, R5 ;  /* 0x0000000504097819 */ /* 0x000fe20000010205 */
[----:B------:R-:W-:Y:S01]  /*7d70*/  FMUL R95, R95, R154 ;  /* 0x0000009a5f5f7220 */ /* 0x000fe20000400000 */
[----:B------:R-:W-:Y:S01]  /*7d80*/  IADD3 R12, P2, R11, R6, RZ ;  /* 0x000000060b0c7210 */ /* 0x000fe20007f5e0ff */
[-C--:B------:R-:W-:Y:S01]  /*7d90*/  FMUL R97, R97, R154.reuse ;  /* 0x0000009a61617220 */ /* 0x080fe20000400000 */
[----:B------:R-:W-:Y:S01]  /*7da0*/  F2FP.TF32.F32.PACK_B R89, R89 ;  /* 0x00000059ff59723e */ /* 0x000fe200024050ff */
[-C--:B------:R-:W-:Y:S01]  /*7db0*/  FMUL R99, R99, R154.reuse ;  /* 0x0000009a63637220 */ /* 0x080fe20000400000 */
[----:B------:R-:W-:Y:S01]  /*7dc0*/  F2FP.TF32.F32.PACK_B R21, R21 ;  /* 0x00000015ff15723e */ /* 0x000fe200024050ff */
[----:B------:R-:W-:Y:S01]  /*7dd0*/  IMAD.X R13, R9, 0x1, R7, P2 ;  /* 0x00000001090d7824 */ /* 0x000fe200010e0607 */
[----:B------:R-:W-:Y:S01]  /*7de0*/  F2FP.TF32.F32.PACK_B R91, R91 ;  /* 0x0000005bff5b723e */ /* 0x000fe200024050ff */
[----:B------:R-:W-:Y:S01]  /*7df0*/  @P5 STG.E desc[UR36][R6.64+0x4], R89 ;  /* 0x0000045906005986 */ /* 0x000fe2000c101924 */
[----:B------:R-:W-:Y:S01]  /*7e00*/  ISETP.GT.AND P5, PT, R0, 0x8, P3 ;  /* 0x000000080000780c */ /* 0x000fe20001fa4270 */
[-C--:B0-----:R-:W-:Y:S01]  /*7e10*/  FMUL R15, R92, R154.reuse ;  /* 0x0000009a5c0f7220 */ /* 0x081fe20000400000 */
[C---:B------:R-:W-:Y:S01]  /*7e20*/  ISETP.GT.AND P2, PT, R0.reuse, 0x9, P3 ;  /* 0x000000090000780c */ /* 0x040fe20001f44270 */
[----:B------:R0:W-:Y:S01]  /*7e30*/  @P1 STG.E desc[UR36][R12.64], R21 ;  /* 0x000000150c001986 */ /* 0x0001e2000c101924 */
[C---:B------:R-:W-:Y:S01]  /*7e40*/  ISETP.GT.AND P1, PT, R0.reuse, 0x8, P0 ;  /* 0x000000080000780c */ /* 0x040fe20000724270 */
[-C--:B------:R-:W-:Y:S01]  /*7e50*/  FMUL R101, R101, R154.reuse ;  /* 0x0000009a65657220 */ /* 0x080fe20000400000 */
[----:B------:R-:W-:Y:S01]  /*7e60*/  F2FP.TF32.F32.PACK_B R15, R15 ;  /* 0x0000000fff0f723e */ /* 0x000fe200024050ff */
[----:B------:R-:W-:Y:S01]  /*7e70*/  @P4 STG.E desc[UR36][R12.64+0x4], R91 ;  /* 0x0000045b0c004986 */ /* 0x000fe2000c101924 */
[----:B------:R-:W-:Y:S01]  /*7e80*/  ISETP.GT.AND P4, PT, R0, 0x9, P0 ;  /* 0x000000090000780c */ /* 0x000fe20000784270 */
[-C--:B------:R-:W-:Y:S01]  /*7e90*/  FMUL R103, R103, R154.reuse ;  /* 0x0000009a67677220 */ /* 0x080fe20000400000 */
[----:B------:R-:W-:Y:S01]  /*7ea0*/  F2FP.TF32.F32.PACK_B R93, R93 ;  /* 0x0000005dff5d723e */ /* 0x000fe200024050ff */
[-C--:B------:R-:W-:Y:S01]  /*7eb0*/  FMUL R105, R105, R154.reuse ;  /* 0x0000009a69697220 */ /* 0x080fe20000400000 */
[----:B------:R-:W-:Y:S01]  /*7ec0*/  F2FP.TF32.F32.PACK_B R23, R23 ;  /* 0x00000017ff17723e */ /* 0x000fe200024050ff */
[----:B------:R1:W-:Y:S01]  /*7ed0*/  @P5 STG.E desc[UR36][R6.64+0x20], R15 ;  /* 0x0000200f06005986 */ /* 0x0003e2000c101924 */
[----:B------:R-:W-:Y:S01]  /*7ee0*/  F2FP.TF32.F32.PACK_B R95, R95 ;  /* 0x0000005fff5f723e */ /* 0x000fe200024050ff */
[-C--:B0-----:R-:W-:Y:S01]  /*7ef0*/  FMUL R21, R96, R154.reuse ;  /* 0x0000009a60157220 */ /* 0x081fe20000400000 */
[C---:B------:R-:W-:Y:S01]  /*7f00*/  ISETP.GT.AND P5, PT, R0.reuse, 0x10, P3 ;  /* 0x000000100000780c */ /* 0x040fe20001fa4270 */
[----:B------:R-:W-:Y:S01]  /*7f10*/  @P2 STG.E desc[UR36][R6.64+0x24], R93 ;  /* 0x0000245d06002986 */ /* 0x000fe2000c101924 */
[C---:B------:R-:W-:Y:S01]  /*7f20*/  ISETP.GT.AND P2, PT, R0.reuse, 0x11, P3 ;  /* 0x000000110000780c */ /* 0x040fe20001f44270 */
[-C--:B------:R-:W-:Y:S01]  /*7f30*/  FMUL R107, R107, R154.reuse ;  /* 0x0000009a6b6b7220 */ /* 0x080fe20000400000 */
[----:B------:R-:W-:Y:S01]  /*7f40*/  F2FP.TF32.F32.PACK_B R21, R21 ;  /* 0x00000015ff15723e */ /* 0x000fe200024050ff */
[----:B------:R0:W-:Y:S01]  /*7f50*/  @P1 STG.E desc[UR36][R12.64+0x20], R23 ;  /* 0x000020170c001986 */ /* 0x0001e2000c101924 */
[C---:B------:R-:W-:Y:S01]  /*7f60*/  ISETP.GT.AND P1, PT, R0.reuse, 0x10, P0 ;  /* 0x000000100000780c */ /* 0x040fe20000724270 */
[-C--:B------:R-:W-:Y:S01]  /*7f70*/  FMUL R109, R109, R154.reuse ;  /* 0x0000009a6d6d7220 */ /* 0x080fe20000400000 */
[----:B------:R-:W-:Y:S01]  /*7f80*/  F2FP.TF32.F32.PACK_B R97, R97 ;  /* 0x00000061ff61723e */ /* 0x000fe200024050ff */
[----:B------:R-:W-:Y:S01]  /*7f90*/  @P4 STG.E desc[UR36][R12.64+0x24], R95 ;  /* 0x0000245f0c004986 */ /* 0x000fe2000c101924 */
[----:B------:R-:W-:Y:S01]  /*7fa0*/  ISETP.GT.AND P4, PT, R0, 0x11, P0 ;  /* 0x000000110000780c */ /* 0x000fe20000784270 */
[-C--:B-1----:R-:W-:Y:S01]  /*7fb0*/  FMUL R15, R98, R154.reuse ;  /* 0x0000009a620f7220 */ /* 0x082fe20000400000 */
[----:B------:R-:W-:Y:S01]  /*7fc0*/  F2FP.TF32.F32.PACK_B R99, R99 ;  /* 0x00000063ff63723e */ /* 0x000fe200024050ff */
[----:B------:R1:W-:Y:S01]  /*7fd0*/  @P5 STG.E desc[UR36][R6.64+0x40], R21 ;  /* 0x0000401506005986 */ /* 0x0003e2000c101924 */
[C---:B------:R-:W-:Y:S01]  /*7fe0*/  ISETP.GT.AND P5, PT, R0.reuse, 0x18, P3 ;  /* 0x000000180000780c */ /* 0x040fe20001fa4270 */
[-C--:B------:R-:W-:Y:S01]  /*7ff0*/  FMUL R111, R111, R154.reuse ;  /* 0x0000009a6f6f7220 */ /* 0x080fe20000400000 */
[----:B------:R-:W-:Y:S01]  /*8000*/  F2FP.TF32.F32.PACK_B R15, R15 ;  /* 0x0000000fff0f723e */ /* 0x000fe200024050ff */
[----:B------:R-:W-:Y:S01]  /*8010*/  @P2 STG.E desc[UR36][R6.64+0x44], R97 ;  /* 0x0000446106002986 */ /* 0x000fe2000c101924 */
[----:B------:R-:W-:Y:S01]  /*8020*/  ISETP.GT.AND P2, PT, R0, 0x19, P3 ;  /* 0x000000190000780c */ /* 0x000fe20001f44270 */
[-C--:B0-----:R-:W-:Y:S01]  /*8030*/  FMUL R23, R100, R154.reuse ;  /* 0x0000009a64177220 */ /* 0x081fe20000400000 */
        /* <DEDUP_REMOVED lines=177> */
[----:B------:R-:W-:Y:S01]  /*8b50*/  @P1 STG.E desc[UR36][R12.64+0x1a0], R23 ;  /* 0x0001a0170c001986 */ /* 0x000fe2000c101924 */
        /* <DEDUP_REMOVED lines=11> */
[-C--:B------:R-:W-:Y:S01]  /*8c10*/  FMUL R33, R33, R154.reuse ;  /* 0x0000009a21217220 */ /* 0x080fe20000400000 */
[----:B------:R-:W-:Y:S01]  /*8c20*/  ISETP.GT.AND P3, PT, R0, 0x79, P3 ;  /* 0x000000790000780c */ /* 0x000fe20001f64270 */
[----:B------:R-:W-:Y:S01]  /*8c30*/  @P1 STG.E desc[UR36][R6.64+0x1c4], R145 ;  /* 0x0001c49106001986 */ /* 0x000fe2000c101924 */
[----:B------:R-:W-:Y:S01]  /*8c40*/  ISETP.GT.AND P1, PT, R3, 0x80, PT ;  /* 0x000000800300780c */ /* 0x000fe20003f24270 */
[-C--:B------:R-:W-:Y:S01]  /*8c50*/  FMUL R35, R35, R154.reuse ;  /* 0x0000009a23237220 */ /* 0x080fe20000400000 */
[----:B------:R-:W-:Y:S01]  /*8c60*/  F2FP.TF32.F32.PACK_B R149, R149 ;  /* 0x00000095ff95723e */ /* 0x000fe200024050ff */
[----:B------:R1:W-:Y:S01]  /*8c70*/  @P2 STG.E desc[UR36][R12.64+0x1c0], R15 ;  /* 0x0001c00f0c002986 */ /* 0x0003e2000c101924 */
[----:B------:R-:W-:Y:S01]  /*8c80*/  ISETP.GT.AND P2, PT, R3, 0x88, PT ;  /* 0x000000880300780c */ /* 0x000fe20003f44270 */
[-C--:B------:R-:W-:Y:S01]  /*8c90*/  FMUL R3, R148, R154.reuse ;  /* 0x0000009a94037220 */ /* 0x080fe20000400000 */
[-C--:B0-----:R-:W-:Y:S01]  /*8ca0*/  FMUL R21, R150, R154.reuse ;  /* 0x0000009a96157220 */ /* 0x081fe20000400000 */
[----:B------:R-:W-:Y:S01]  /*8cb0*/  @P4 STG.E desc[UR36][R12.64+0x1c4], R147 ;  /* 0x0001c4930c004986 */ /* 0x000fe2000c101924 */
[C---:B------:R-:W-:Y:S01]  /*8cc0*/  ISETP.GT.AND P4, PT, R0.reuse, 0x78, P0 ;  /* 0x000000780000780c */ /* 0x040fe20000784270 */
[-C--:B------:R-:W-:Y:S01]  /*8cd0*/  FMUL R37, R37, R154.reuse ;  /* 0x0000009a25257220 */ /* 0x080fe20000400000 */
[----:B------:R-:W-:Y:S01]  /*8ce0*/  ISETP.GT.AND P0, PT, R0, 0x79, P0 ;  /* 0x000000790000780c */ /* 0x000fe20000704270 */
[-C--:B------:R-:W-:Y:S01]  /*8cf0*/  FMUL R39, R39, R154.reuse ;  /* 0x0000009a27277220 */ /* 0x080fe20000400000 */
[----:B------:R-:W-:Y:S01]  /*8d00*/  F2FP.TF32.F32.PACK_B R3, R3 ;  /* 0x00000003ff03723e */ /* 0x000fe200024050ff */
[-C--:B------:R-:W-:Y:S01]  /*8d10*/  FMUL R41, R41, R154.reuse ;  /* 0x0000009a29297220 */ /* 0x080fe20000400000 */
[----:B------:R-:W-:Y:S01]  /*8d20*/  F2FP.TF32.F32.PACK_B R21, R21 ;  /* 0x00000015ff15723e */ /* 0x000fe200024050ff */
[C---:B-1----:R-:W-:Y:S01]  /*8d30*/  IMAD.SHL.U32 R15, R4.reuse, 0x200, RZ ;  /* 0x00000200040f7824 */ /* 0x042fe200078e00ff */
[----:B------:R-:W-:Y:S01]  /*8d40*/  F2FP.TF32.F32.PACK_B R151, R151 ;  /* 0x00000097ff97723e */ /* 0x000fe200024050ff */
[----:B------:R0:W-:Y:S01]  /*8d50*/  @P5 STG.E desc[UR36][R6.64+0x1e0], R3 ;  /* 0x0001e00306005986 */ /* 0x0001e2000c101924 */
[----:B------:R-:W-:Y:S01]  /*8d60*/  SHF.L.U64.HI R5, R4, 0x9, R5 ;  /* 0x0000000904057819 */ /* 0x000fe20000010205 */
[----:B------:R-:W-:Y:S01]  /*8d70*/  FMUL R43, R43, R154 ;  /* 0x0000009a2b2b7220 */ /* 0x000fe20000400000 */
[----:B------:R-:W-:Y:S01]  /*8d80*/  F2FP.TF32.F32.PACK_B R25, R25 ;  /* 0x00000019ff19723e */ /* 0x000fe200024050ff */
[----:B------:R-:W-:Y:S01]  /*8d90*/  @P3 STG.E desc[UR36][R6.64+0x1e4], R149 ;  /* 0x0001e49506003986 */ /* 0x000fe2000c101924 */
[----:B------:R-:W-:Y:S01]  /*8da0*/  IADD3 R4, P3, R15, R6, RZ ;  /* 0x000000060f047210 */ /* 0x000fe20007f7e0ff */
[----:B------:R-:W-:Y:S01]  /*8db0*/  FMUL R45, R45, R154 ;  /* 0x0000009a2d2d7220 */ /* 0x000fe20000400000 */
[----:B------:R-:W-:Y:S01]  /*8dc0*/  F2FP.TF32.F32.PACK_B R27, R27 ;  /* 0x0000001bff1b723e */ /* 0x000fe200024050ff */
[----:B------:R1:W-:Y:S01]  /*8dd0*/  @P4 STG.E desc[UR36][R12.64+0x1e0], R21 ;  /* 0x0001e0150c004986 */ /* 0x0003e2000c101924 */
[----:B------:R-:W-:Y:S01]  /*8de0*/  IADD3 R14, P4, P5, R11, R6, R15 ;  /* 0x000000060b0e7210 */ /* 0x000fe20007d9e00f */
[-C--:B------:R-:W-:Y:S01]  /*8df0*/  FMUL R47, R47, R154.reuse ;  /* 0x0000009a2f2f7220 */ /* 0x080fe20000400000 */
[----:B------:R-:W-:Y:S01]  /*8e00*/  F2FP.TF32.F32.PACK_B R29, R29 ;  /* 0x0000001dff1d723e */ /* 0x000fe200024050ff */
[----:B------:R2:W-:Y:S01]  /*8e10*/  @P0 STG.E desc[UR36][R12.64+0x1e4], R151 ;  /* 0x0001e4970c000986 */ /* 0x0005e2000c101924 */
[----:B------:R-:W-:Y:S01]  /*8e20*/  ISETP.GT.AND P0, PT, R0, RZ, P1 ;  /* 0x000000ff0000720c */ /* 0x000fe20000f04270 */
[-C--:B0-----:R-:W-:Y:S01]  /*8e30*/  FMUL R3, R24, R154.reuse ;  /* 0x0000009a18037220 */ /* 0x081fe20000400000 */
[----:B------:R-:W-:Y:S01]  /*8e40*/  IADD3.X R15, R9, R7, R5, P4, P5 ;  /* 0x00000007090f7210 */ /* 0x000fe200027ea405 */
[----:B------:R-:W-:Y:S01]  /*8e50*/  IMAD.X R5, R5, 0x1, R7, P3 ;  /* 0x0000000105057824 */ /* 0x000fe200018e0607 */
[C---:B------:R-:W-:Y:S01]  /*8e60*/  ISETP.GT.AND P5, PT, R0.reuse, 0x1, P1 ;  /* 0x000000010000780c */ /* 0x040fe20000fa4270 */
[-C--:B------:R-:W-:Y:S01]  /*8e70*/  FMUL R49, R49, R154.reuse ;  /* 0x0000009a31317220 */ /* 0x080fe20000400000 */
[----:B------:R-:W-:Y:S01]  /*8e80*/  ISETP.GT.AND P4, PT, R0, RZ, P2 ;  /* 0x000000ff0000720c */ /* 0x000fe20001784270 */
[-C--:B-1----:R-:W-:Y:S01]  /*8e90*/  FMUL R21, R26, R154.reuse ;  /* 0x0000009a1a157220 */ /* 0x082fe20000400000 */
[----:B------:R-:W-:Y:S01]  /*8ea0*/  F2FP.TF32.F32.PACK_B R3, R3 ;  /* 0x00000003ff03723e */ /* 0x000fe200024050ff */
[----:B------:R-:W-:Y:S01]  /*8eb0*/  FMUL R51, R51, R154 ;  /* 0x0000009a33337220 */ /* 0x000fe20000400000 */
[----:B------:R-:W-:Y:S01]  /*8ec0*/  IADD3 R6, P3, R11, R4, RZ ;  /* 0x000000040b067210 */ /* 0x000fe20007f7e0ff */
[-C--:B--2---:R-:W-:Y:S01]  /*8ed0*/  FMUL R13, R28, R154.reuse ;  /* 0x0000009a1c0d7220 */ /* 0x084fe20000400000 */
[----:B------:R-:W-:Y:S01]  /*8ee0*/  F2FP.TF32.F32.PACK_B R21, R21 ;  /* 0x00000015ff15723e */ /* 0x000fe200024050ff */
[----:B------:R0:W-:Y:S01]  /*8ef0*/  @P0 STG.E desc[UR36][R4.64], R3 ;  /* 0x0000000304000986 */ /* 0x0001e2000c101924 */
[C---:B------:R-:W-:Y:S01]  /*8f00*/  ISETP.GT.AND P0, PT, R0.reuse, 0x1, P2 ;  /* 0x000000010000780c */ /* 0x040fe20001704270 */
[--C-:B------:R-:W-:Y:S01]  /*8f10*/  IMAD.X R7, R9, 0x1, R5.reuse, P3 ;  /* 0x0000000109077824 */ /* 0x100fe200018e0605 */
[C---:B------:R-:W-:Y:S01]  /*8f20*/  ISETP.GT.AND P3, PT, R0.reuse, 0x9, P1 ;  /* 0x000000090000780c */ /* 0x040fe20000f64270 */
[----:B------:R-:W-:Y:S01]  /*8f30*/  @P5 STG.E desc[UR36][R4.64+0x4], R25 ;  /* 0x0000041904005986 */ /* 0x000fe2000c101924 */
[----:B------:R-:W-:Y:S01]  /*8f40*/  F2FP.TF32.F32.PACK_B R13, R13 ;  /* 0x0000000dff0d723e */ /* 0x000fe200024050ff */
[----:B------:R-:W-:Y:S01]  /*8f50*/  FMUL R53, R53, R154 ;  /* 0x0000009a35357220 */ /* 0x000fe20000400000 */
[----:B------:R-:W-:Y:S01]  /*8f60*/  IADD3 R8, P5, R11, R4, RZ ;  /* 0x000000040b087210 */ /* 0x000fe20007fbe0ff */
[----:B------:R1:W-:Y:S01]  /*8f70*/  @P4 STG.E desc[UR36][R6.64], R21 ;  /* 0x0000001506004986 */ /* 0x0003e2000c101924 */
[----:B------:R-:W-:Y:S01]  /*8f80*/  ISETP.GT.AND P4, PT, R0, 0x8, P1 ;  /* 0x000000080000780c */ /* 0x000fe20000f84270 */
[-C--:B------:R-:W-:Y:S01]  /*8f90*/  FMUL R11, R32, R154.reuse ;  /* 0x0000009a200b7220 */ /* 0x080fe20000400000 */
[----:B------:R-:W-:Y:S01]  /*8fa0*/  F2FP.TF32.F32.PACK_B R31, R31 ;  /* 0x0000001fff1f723e */ /* 0x000fe200024050ff */
[-C--:B0-----:R-:W-:Y:S01]  /*8fb0*/  FMUL R3, R30, R154.reuse ;  /* 0x0000009a1e037220 */ /* 0x081fe20000400000 */
[----:B------:R-:W-:Y:S01]  /*8fc0*/  IMAD.X R9, R9, 0x1, R5, P5 ;  /* 0x0000000109097824 */ /* 0x000fe200028e0605 */
[----:B------:R-:W-:Y:S01]  /*8fd0*/  @P0 STG.E desc[UR36][R6.64+0x4], R27 ;  /* 0x0000041b06000986 */ /* 0x000fe2000c101924 */
[C---:B------:R-:W-:Y:S01]  /*8fe0*/  ISETP.GT.AND P0, PT, R0.reuse, 0x8, P2 ;  /* 0x000000080000780c */ /* 0x040fe20001704270 */
[-C--:B------:R-:W-:Y:S01]  /*8ff0*/  FMUL R55, R55, R154.reuse ;  /* 0x0000009a37377220 */ /* 0x080fe20000400000 */
[----:B------:R-:W-:Y:S01]  /*9000*/  F2FP.TF32.F32.PACK_B R3, R3 ;  /* 0x00000003ff03723e */ /* 0x000fe200024050ff */
[----:B------:R-:W-:Y:S01]  /*9010*/  @P3 STG.E desc[UR36][R4.64+0x24], R29 ;  /* 0x0000241d04003986 */ /* 0x000fe2000c101924 */
[----:B------:R-:W-:Y:S01]  /*9020*/  ISETP.GT.AND P5, PT, R0, 0x10, P1 ;  /* 0x000000100000780c */ /* 0x000fe20000fa4270 */
[-C--:B-1----:R-:W-:Y:S01]  /*9030*/  FMUL R21, R36, R154.reuse ;  /* 0x0000009a24157220 */ /* 0x082fe20000400000 */
[C---:B------:R-:W-:Y:S01]  /*9040*/  ISETP.GT.AND P3, PT, R0.reuse, 0x11, P1 ;  /* 0x000000110000780c */ /* 0x040fe20000f64270 */
[----:B------:R0:W-:Y:S01]  /*9050*/  @P4 STG.E desc[UR36][R4.64+0x20], R13 ;  /* 0x0000200d04004986 */ /* 0x0001e2000c101924 */
[C---:B------:R-:W-:Y:S01]  /*9060*/  ISETP.GT.AND P4, PT, R0.reuse, 0x9, P2 ;  /* 0x000000090000780c */ /* 0x040fe20001784270 */
[-C--:B------:R-:W-:Y:S01]  /*9070*/  FMUL R57, R57, R154.reuse ;  /* 0x0000009a39397220 */ /* 0x080fe20000400000 */
[----:B------:R-:W-:Y:S01]  /*9080*/  F2FP.TF32.F32.PACK_B R11, R11 ;  /* 0x0000000bff0b723e */ /* 0x000fe200024050ff */
[-C--:B------:R-:W-:Y:S01]  /*9090*/  FMUL R59, R59, R154.reuse ;  /* 0x0000009a3b3b7220 */ /* 0x080fe20000400000 */
[----:B------:R-:W-:Y:S01]  /*90a0*/  F2FP.TF32.F32.PACK_B R33, R33 ;  /* 0x00000021ff21723e */ /* 0x000fe200024050ff */
[----:B------:R1:W-:Y:S01]  /*90b0*/  @P0 STG.E desc[UR36][R8.64+0x20], R3 ;  /* 0x0000200308000986 */ /* 0x0003e2000c101924 */
[----:B------:R-:W-:Y:S01]  /*90c0*/  ISETP.GT.AND P0, PT, R0, 0x10, P2 ;  /* 0x000000100000780c */ /* 0x000fe20001704270 */
[-C--:B------:R-:W-:Y:S01]  /*90d0*/  FMUL R61, R61, R154.reuse ;  /* 0x0000009a3d3d7220 */ /* 0x080fe20000400000 */
[----:B------:R-:W-:Y:S01]  /*90e0*/  F2FP.TF32.F32.PACK_B R35, R35 ;  /* 0x00000023ff23723e */ /* 0x000fe200024050ff */
[-C--:B------:R-:W-:Y:S01]  /*90f0*/  FMUL R63, R63, R154.reuse ;  /* 0x0000009a3f3f7220 */ /* 0x080fe20000400000 */
[----:B------:R-:W-:Y:S01]  /*9100*/  F2FP.TF32.F32.PACK_B R21, R21 ;  /* 0x00000015ff15723e */ /* 0x000fe200024050ff */
[-C--:B0-----:R-:W-:Y:S01]  /*9110*/  FMUL R13, R34, R154.reuse ;  /* 0x0000009a220d7220 */ /* 0x081fe20000400000 */
[----:B------:R-:W-:Y:S01]  /*9120*/  F2FP.TF32.F32.PACK_B R37, R37 ;  /* 0x00000025ff25723e */ /* 0x000fe200024050ff */
[----:B------:R-:W-:Y:S01]  /*9130*/  @P4 STG.E desc[UR36][R14.64+0x24], R31 ;  /* 0x0000241f0e004986 */ /* 0x000fe2000c101924 */
[C---:B------:R-:W-:Y:S01]  /*9140*/  ISETP.GT.AND P4, PT, R0.reuse, 0x11, P2 ;  /* 0x000000110000780c */ /* 0x040fe20001784270 */
[----:B------:R-:W-:Y:S01]  /*9150*/  FMUL R65, R65, R154 ;  /* 0x0000009a41417220 */ /* 0x000fe20000400000 */
[----:B------:R-:W-:Y:S01]  /*9160*/  F2FP.TF32.F32.PACK_B R13, R13 ;  /* 0x0000000dff0d723e */ /* 0x000fe200024050ff */
[----:B------:R0:W-:Y:S01]  /*9170*/  @P5 STG.E desc[UR36][R4.64+0x40], R11 ;  /* 0x0000400b04005986 */ /* 0x0001e2000c101924 */
[----:B------:R-:W-:Y:S01]  /*9180*/  ISETP.GT.AND P5, PT, R0, 0x18, P1 ;  /* 0x000000180000780c */ /* 0x000fe20000fa4270 */
[----:B------:R-:W-:-:S02]  /*9190*/  @P0 IMAD.MOV.U32 R6, RZ, RZ, R14 ;  /* 0x000000ffff060224 */ /* 0x000fc400078e000e */
[-C--:B-1----:R-:W-:Y:S01]  /*91a0*/  FMUL R3, R38, R154.reuse ;  /* 0x0000009a26037220 */ /* 0x082fe20000400000 */
[--C-:B------:R-:W-:Y:S01]  /*91b0*/  @P0 IMAD.MOV.U32 R7, RZ, RZ, R15.reuse ;  /* 0x000000ffff070224 */ /* 0x100fe200078e000f */
[----:B------:R-:W-:Y:S01]  /*91c0*/  @P3 STG.E desc[UR36][R4.64+0x44], R33 ;  /* 0x0000442104003986 */ /* 0x000fe2000c101924 */
[----:B------:R-:W-:Y:S01]  /*91d0*/  ISETP.GT.AND P3, PT, R0, 0x19, P1 ;  /* 0x000000190000780c */ /* 0x000fe20000f64270 */
[-C--:B------:R-:W-:Y:S01]  /*91e0*/  FMUL R9, R40, R154.reuse ;  /* 0x0000009a28097220 */ /* 0x080fe20000400000 */
[----:B------:R-:W-:Y:S01]  /*91f0*/  F2FP.TF32.F32.PACK_B R3, R3 ;  /* 0x00000003ff03723e */ /* 0x000fe200024050ff */
[----:B------:R1:W-:Y:S01]  /*9200*/  @P0 STG.E desc[UR36][R6.64+0x40], R13 ;  /* 0x0000400d06000986 */ /* 0x0003e2000c101924 */
[----:B------:R-:W-:Y:S01]  /*9210*/  ISETP.GT.AND P0, PT, R0, 0x18, P2 ;  /* 0x000000180000780c */ /* 0x000fe20001704270 */
[-C--:B------:R-:W-:Y:S01]  /*9220*/  FMUL R67, R67, R154.reuse ;  /* 0x0000009a43437220 */ /* 0x080fe20000400000 */
[----:B------:R-:W-:Y:S01]  /*9230*/  F2FP.TF32.F32.PACK_B R39, R39 ;  /* 0x00000027ff27723e */ /* 0x000fe200024050ff */
[-C--:B0-----:R-:W-:Y:S01]  /*9240*/  FMUL R11, R42, R154.reuse ;  /* 0x0000009a2a0b7220 */ /* 0x081fe20000400000 */
[----:B------:R-:W-:Y:S01]  /*9250*/  F2FP.TF32.F32.PACK_B R9, R9 ;  /* 0x00000009ff09723e */ /* 0x000fe200024050ff */
[-C--:B------:R-:W-:Y:S01]  /*9260*/  FMUL R69, R69, R154.reuse ;  /* 0x0000009a45457220 */ /* 0x080fe20000400000 */
[----:B------:R-:W-:Y:S01]  /*9270*/  F2FP.TF32.F32.PACK_B R41, R41 ;  /* 0x00000029ff29723e */ /* 0x000fe200024050ff */
[-C--:B------:R-:W-:Y:S01]  /*9280*/  FMUL R71, R71, R154.reuse ;  /* 0x0000009a47477220 */ /* 0x080fe20000400000 */
[----:B------:R-:W-:Y:S01]  /*9290*/  F2FP.TF32.F32.PACK_B R11, R11 ;  /* 0x0000000bff0b723e */ /* 0x000fe200024050ff */
[-C--:B------:R-:W-:Y:S01]  /*92a0*/  FMUL R73, R73, R154.reuse ;  /* 0x0000009a49497220 */ /* 0x080fe20000400000 */
[----:B------:R-:W-:Y:S01]  /*92b0*/  F2FP.TF32.F32.PACK_B R43, R43 ;  /* 0x0000002bff2b723e */ /* 0x000fe200024050ff */
[--C-:B-1----:R-:W-:Y:S01]  /*92c0*/  @P4 IMAD.MOV.U32 R6, RZ, RZ, R14.reuse ;  /* 0x000000ffff064224 */ /* 0x102fe200078e000e */
[----:B------:R-:W-:Y:S01]  /*92d0*/  F2FP.TF32.F32.PACK_B R45, R45 ;  /* 0x0000002dff2d723e */ /* 0x000fe200024050ff */
[--C-:B------:R-:W-:Y:S01]  /*92e0*/  @P4 IMAD.MOV.U32 R7, RZ, RZ, R15.reuse ;  /* 0x000000ffff074224 */ /* 0x100fe200078e000f */
[----:B------:R-:W-:Y:S01]  /*92f0*/  F2FP.TF32.F32.PACK_B R47, R47 ;  /* 0x0000002fff2f723e */ /* 0x000fe200024050ff */
[-C--:B------:R-:W-:Y:S01]  /*9300*/  FMUL R75, R75, R154.reuse ;  /* 0x0000009a4b4b7220 */ /* 0x080fe20000400000 */
[----:B------:R-:W-:Y:S01]  /*9310*/  F2FP.TF32.F32.PACK_B R49, R49 ;  /* 0x00000031ff31723e */ /* 0x000fe200024050ff */
[-C--:B------:R-:W-:Y:S01]  /*9320*/  FMUL R77, R77, R154.reuse ;  /* 0x0000009a4d4d7220 */ /* 0x080fe20000400000 */
[----:B------:R0:W-:Y:S01]  /*9330*/  @P4 STG.E desc[UR36][R6.64+0x44], R35 ;  /* 0x0000442306004986 */ /* 0x0001e2000c101924 */
[C---:B------:R-:W-:Y:S01]  /*9340*/  ISETP.GT.AND P4, PT, R0.reuse, 0x19, P2 ;  /* 0x000000190000780c */ /* 0x040fe20001784270 */
[-C--:B------:R-:W-:Y:S01]  /*9350*/  FMUL R79, R79, R154.reuse ;  /* 0x0000009a4f4f7220 */ /* 0x080fe20000400000 */
[----:B------:R-:W-:Y:S01]  /*9360*/  F2FP.TF32.F32.PACK_B R51, R51 ;  /* 0x00000033ff33723e */ /* 0x000fe200024050ff */
[----:B------:R1:W-:Y:S01]  /*9370*/  @P5 STG.E desc[UR36][R4.64+0x60], R21 ;  /* 0x0000601504005986 */ /* 0x0003e2000c101924 */
[----:B------:R-:W-:Y:S01]  /*9380*/  ISETP.GT.AND P5, PT, R0, 0x20, P1 ;  /* 0x000000200000780c */ /* 0x000fe20000fa4270 */
[-C--:B------:R-:W-:Y:S01]  /*9390*/  FMUL R13, R80, R154.reuse ;  /* 0x0000009a500d7220 */ /* 0x080fe20000400000 */
[----:B------:R-:W-:Y:S01]  /*93a0*/  F2FP.TF32.F32.PACK_B R53, R53 ;  /* 0x00000035ff35723e */ /* 0x000fe200024050ff */
[----:B------:R-:W-:Y:S01]  /*93b0*/  @P3 STG.E desc[UR36][R4.64+0x64], R37 ;  /* 0x0000642504003986 */ /* 0x000fe2000c101924 */
[----:B------:R-:W-:Y:S01]  /*93c0*/  ISETP.GT.AND P3, PT, R0, 0x21, P1 ;  /* 0x000000210000780c */ /* 0x000fe20000f64270 */
[-C--:B------:R-:W-:Y:S01]  /*93d0*/  FMUL R81, R81, R154.reuse ;  /* 0x0000009a51517220 */ /* 0x080fe20000400000 */
[----:B------:R-:W-:Y:S01]  /*93e0*/  F2FP.TF32.F32.PACK_B R55, R55 ;  /* 0x00000037ff37723e */ /* 0x000fe200024050ff */
[----:B0-----:R-:W-:Y:S01]  /*93f0*/  @P0 IMAD.MOV.U32 R6, RZ, RZ, R14 ;  /* 0x000000ffff060224 */ /* 0x001fe200078e000e */
[----:B------:R-:W-:Y:S01]  /*9400*/  F2FP.TF32.F32.PACK_B R57, R57 ;  /* 0x00000039ff39723e */ /* 0x000fe200024050ff */
[----:B------:R-:W-:Y:S01]  /*9410*/  @P0 IMAD.MOV.U32 R7, RZ, RZ, R15 ;  /* 0x000000ffff070224 */ /* 0x000fe200078e000f */
[----:B------:R-:W-:Y:S01]  /*9420*/  F2FP.TF32.F32.PACK_B R59, R59 ;  /* 0x0000003bff3b723e */ /* 0x000fe200024050ff */
[-C--:B------:R-:W-:Y:S01]  /*9430*/  FMUL R83, R83, R154.reuse ;  /* 0x0000009a53537220 */ /* 0x080fe20000400000 */
[----:B------:R-:W-:Y:S01]  /*9440*/  F2FP.TF32.F32.PACK_B R61, R61 ;  /* 0x0000003dff3d723e */ /* 0x000fe200024050ff */
[-C--:B-1----:R-:W-:Y:S01]  /*9450*/  FMUL R21, R84, R154.reuse ;  /* 0x0000009a54157220 */ /* 0x082fe20000400000 */
[----:B------:R0:W-:Y:S01]  /*9460*/  @P0 STG.E desc[UR36][R6.64+0x60], R3 ;  /* 0x0000600306000986 */ /* 0x0001e2000c101924 */
[----:B------:R-:W-:Y:S01]  /*9470*/  ISETP.GT.AND P0, PT, R0, 0x20, P2 ;  /* 0x000000200000780c */ /* 0x000fe20001704270 */
[-C--:B------:R-:W-:Y:S01]  /*9480*/  FMUL R85, R85, R154.reuse ;  /* 0x0000009a55557220 */ /* 0x080fe20000400000 */
[----:B------:R-:W-:Y:S01]  /*9490*/  F2FP.TF32.F32.PACK_B R63, R63 ;  /* 0x0000003fff3f723e */ /* 0x000fe200024050ff */
[----:B------:R-:W-:Y:S01]  /*94a0*/  FMUL R87, R87, R154 ;  /* 0x0000009a57577220 */ /* 0x000fe20000400000 */
[----:B------:R-:W-:-:S02]  /*94b0*/  F2FP.TF32.F32.PACK_B R65, R65 ;  /* 0x00000041ff41723e */ /* 0x000fc400024050ff */
[----:B------:R-:W-:Y:S02]  /*94c0*/  F2FP.TF32.F32.PACK_B R67, R67 ;  /* 0x00000043ff43723e */ /* 0x000fe400024050ff */
[----:B------:R-:W-:Y:S02]  /*94d0*/  F2FP.TF32.F32.PACK_B R69, R69 ;  /* 0x00000045ff45723e */ /* 0x000fe400024050ff */
[----:B------:R-:W-:Y:S01]  /*94e0*/  F2FP.TF32.F32.PACK_B R71, R71 ;  /* 0x00000047ff47723e */ /* 0x000fe200024050ff */
[----:B0-----:R-:W-:Y:S02]  /*94f0*/  @P4 IMAD.MOV.U32 R6, RZ, RZ, R14 ;  /* 0x000000ffff064224 */ /* 0x001fe400078e000e */
[----:B------:R-:W-:Y:S01]  /*9500*/  FMUL R3, R44, R154 ;  /* 0x0000009a2c037220 */ /* 0x000fe20000400000 */
[----:B------:R-:W-:Y:S01]  /*9510*/  @P4 IMAD.MOV.U32 R7, RZ, RZ, R15 ;  /* 0x000000ffff074224 */ /* 0x000fe200078e000f */
[----:B------:R-:W-:Y:S02]  /*9520*/  F2FP.TF32.F32.PACK_B R73, R73 ;  /* 0x00000049ff49723e */ /* 0x000fe400024050ff */
[----:B------:R-:W-:-:S02]  /*9530*/  F2FP.TF32.F32.PACK_B R75, R75 ;  /* 0x0000004bff4b723e */ /* 0x000fc400024050ff */
[----:B------:R0:W-:Y:S01]  /*9540*/  @P4 STG.E desc[UR36][R6.64+0x64], R39 ;  /* 0x0000642706004986 */ /* 0x0001e2000c101924 */
[C---:B------:R-:W-:Y:S02]  /*9550*/  ISETP.GT.AND P4, PT, R0.reuse, 0x21, P2 ;  /* 0x000000210000780c */ /* 0x040fe40001784270 */
[----:B------:R-:W-:Y:S01]  /*9560*/  F2FP.TF32.F32.PACK_B R3, R3 ;  /* 0x00000003ff03723e */ /* 0x000fe200024050ff */
[----:B------:R1:W-:Y:S01]  /*9570*/  @P5 STG.E desc[UR36][R4.64+0x80], R9 ;  /* 0x0000800904005986 */ /* 0x0003e2000c101924 */
[C---:B------:R-:W-:Y:S02]  /*9580*/  ISETP.GT.AND P5, PT, R0.reuse, 0x28, P1 ;  /* 0x000000280000780c */ /* 0x040fe40000fa4270 */
[----:B------:R-:W-:Y:S01]  /*9590*/  F2FP.TF32.F32.PACK_B R77, R77 ;  /* 0x0000004dff4d723e */ /* 0x000fe200024050ff */
[----:B------:R-:W-:Y:S01]  /*95a0*/  @P3 STG.E desc[UR36][R4.64+0x84], R41 ;  /* 0x0000842904003986 */ /* 0x000fe2000c101924 */
[----:B------:R-:W-:Y:S02]  /*95b0*/  ISETP.GT.AND P3, PT, R0, 0x29, P1 ;  /* 0x000000290000780c */ /* 0x000fe40000f64270 */
[----:B------:R-:W-:Y:S01]  /*95c0*/  F2FP.TF32.F32.PACK_B R79, R79 ;  /* 0x0000004fff4f723e */ /* 0x000fe200024050ff */
[----:B0-----:R-:W-:Y:S01]  /*95d0*/  @P0 IMAD.MOV.U32 R6, RZ, RZ, R14 ;  /* 0x000000ffff060224 */ /* 0x001fe200078e000e */
[----:B------:R-:W-:Y:S01]  /*95e0*/  F2FP.TF32.F32.PACK_B R13, R13 ;  /* 0x0000000dff0d723e */ /* 0x000fe200024050ff */
[----:B------:R-:W-:Y:S01]  /*95f0*/  @P0 IMAD.MOV.U32 R7, RZ, RZ, R15 ;  /* 0x000000ffff070224 */ /* 0x000fe200078e000f */
[----:B------:R-:W-:Y:S01]  /*9600*/  F2FP.TF32.F32.PACK_B R81, R81 ;  /* 0x00000051ff51723e */ /* 0x000fe200024050ff */
[----:B-1----:R-:W-:Y:S01]  /*9610*/  FMUL R9, R46, R154 ;  /* 0x0000009a2e097220 */ /* 0x002fe20000400000 */
[----:B------:R-:W-:-:S02]  /*9620*/  F2FP.TF32.F32.PACK_B R83, R83 ;  /* 0x00000053ff53723e */ /* 0x000fc400024050ff */
[----:B------:R0:W-:Y:S01]  /*9630*/  @P0 STG.E desc[UR36][R6.64+0x80], R11 ;  /* 0x0000800b06000986 */ /* 0x0001e2000c101924 */
[----:B------:R-:W-:Y:S02]  /*9640*/  ISETP.GT.AND P0, PT, R0, 0x28, P2 ;  /* 0x000000280000780c */ /* 0x000fe40001704270 */
[----:B------:R-:W-:Y:S02]  /*9650*/  F2FP.TF32.F32.PACK_B R9, R9 ;  /* 0x00000009ff09723e */ /* 0x000fe400024050ff */
[----:B------:R-:W-:Y:S02]  /*9660*/  F2FP.TF32.F32.PACK_B R21, R21 ;  /* 0x00000015ff15723e */ /* 0x000fe400024050ff */
[----:B------:R-:W-:Y:S02]  /*9670*/  F2FP.TF32.F32.PACK_B R85, R85 ;  /* 0x00000055ff55723e */ /* 0x000fe400024050ff */
[----:B------:R-:W-:Y:S01]  /*9680*/  F2FP.TF32.F32.PACK_B R87, R87 ;  /* 0x00000057ff57723e */ /* 0x000fe200024050ff */
[----:B0-----:R-:W-:-:S02]  /*9690*/  @P4 IMAD.MOV.U32 R6, RZ, RZ, R14 ;  /* 0x000000ffff064224 */ /* 0x001fc400078e000e */
[----:B------:R-:W-:Y:S01]  /*96a0*/  FMUL R11, R48, R154 ;  /* 0x0000009a300b7220 */ /* 0x000fe20000400000 */
[----:B------:R-:W-:-:S04]  /*96b0*/  @P4 IMAD.MOV.U32 R7, RZ, RZ, R15 ;  /* 0x000000ffff074224 */ /* 0x000fc800078e000f */
[----:B------:R-:W-:Y:S01]  /*96c0*/  F2FP.TF32.F32.PACK_B R11, R11 ;  /* 0x0000000bff0b723e */ /* 0x000fe200024050ff */
[----:B------:R0:W-:Y:S01]  /*96d0*/  @P4 STG.E desc[UR36][R6.64+0x84], R43 ;  /* 0x0000842b06004986 */ /* 0x0001e2000c101924 */
[----:B------:R-:W-:-:S03]  /*96e0*/  ISETP.GT.AND P4, PT, R0, 0x29, P2 ;  /* 0x000000290000780c */ /* 0x000fc60001784270 */
[----:B------:R1:W-:Y:S01]  /*96f0*/  @P5 STG.E desc[UR36][R4.64+0xa0], R3 ;  /* 0x0000a00304005986 */ /* 0x0003e2000c101924 */
[----:B------:R-:W-:-:S03]  /*9700*/  ISETP.GT.AND P5, PT, R0, 0x30, P1 ;  /* 0x000000300000780c */ /* 0x000fc60000fa4270 */
[----:B------:R-:W-:Y:S01]  /*9710*/  @P3 STG.E desc[UR36][R4.64+0xa4], R45 ;  /* 0x0000a42d04003986 */ /* 0x000fe2000c101924 */
[----:B------:R-:W-:Y:S01]  /*9720*/  ISETP.GT.AND P3, PT, R0, 0x31, P1 ;  /* 0x000000310000780c */ /* 0x000fe20000f64270 */
[----:B0-----:R-:W-:Y:S02]  /*9730*/  @P0 IMAD.MOV.U32 R6, RZ, RZ, R14 ;  /* 0x000000ffff060224 */ /* 0x001fe400078e000e */
[----:B------:R-:W-:Y:S02]  /*9740*/  @P0 IMAD.MOV.U32 R7, RZ, RZ, R15 ;  /* 0x000000ffff070224 */ /* 0x000fe400078e000f */
[----:B-1----:R-:W-:-:S03]  /*9750*/  FMUL R3, R50, R154 ;  /* 0x0000009a32037220 */ /* 0x002fc60000400000 */
[----:B------:R0:W-:Y:S01]  /*9760*/  @P0 STG.E desc[UR36][R6.64+0xa0], R9 ;  /* 0x0000a00906000986 */ /* 0x0001e2000c101924 */
[----:B------:R-:W-:Y:S02]  /*9770*/  ISETP.GT.AND P0, PT, R0, 0x30, P2 ;  /* 0x000000300000780c */ /* 0x000fe40001704270 */
[----:B------:R-:W-:Y:S01]  /*9780*/  F2FP.TF32.F32.PACK_B R3, R3 ;  /* 0x00000003ff03723e */ /* 0x000fe200024050ff */
[----:B0-----:R-:W-:Y:S02]  /*9790*/  @P4 IMAD.MOV.U32 R6, RZ, RZ, R14 ;  /* 0x000000ffff064224 */ /* 0x001fe400078e000e */
        /* <DEDUP_REMOVED lines=69> */
[----:B------:R-:W-:Y:S01]  /*9bf0*/  @P3 STG.E desc[UR36][R4.64+0x144], R65 ;  /* 0x0001444104003986 */ /* 0x000fe2000c101924 */
[----:B------:R-:W-:-:S03]  /*9c00*/  ISETP.GT.AND P3, PT, R0, 0x59, P1 ;  /* 0x000000590000780c */ /* 0x000fc60000f64270 */
[----:B------:R1:W-:Y:S01]  /*9c10*/  @P5 STG.E desc[UR36][R4.64+0x140], R9 ;  /* 0x0001400904005986 */ /* 0x0003e2000c101924 */
[----:B------:R-:W-:Y:S01]  /*9c20*/  ISETP.GT.AND P5, PT, R0, 0x58, P1 ;  /* 0x000000580000780c */ /* 0x000fe20000fa4270 */
[----:B0-----:R-:W-:Y:S02]  /*9c30*/  @P0 IMAD.MOV.U32 R6, RZ, RZ, R14 ;  /* 0x000000ffff060224 */ /* 0x001fe400078e000e */
[----:B------:R-:W-:-:S05]  /*9c40*/  @P0 IMAD.MOV.U32 R7, RZ, RZ, R15 ;  /* 0x000000ffff070224 */ /* 0x000fca00078e000f */
[----:B------:R0:W-:Y:S01]  /*9c50*/  @P0 STG.E desc[UR36][R6.64+0x140], R11 ;  /* 0x0001400b06000986 */ /* 0x0001e2000c101924 */
[----:B------:R-:W-:Y:S01]  /*9c60*/  ISETP.GT.AND P0, PT, R0, 0x58, P2 ;  /* 0x000000580000780c */ /* 0x000fe20001704270 */
[----:B-1----:R-:W-:-:S05]  /*9c70*/  FMUL R9, R70, R154 ;  /* 0x0000009a46097220 */ /* 0x002fca0000400000 */
        /* <DEDUP_REMOVED lines=50> */
[----:B------:R-:W-:-:S05]  /*9fa0*/  @P4 IMAD.MOV.U32 R7, RZ, RZ, R15 ;  /* 0x000000ffff074224 */ /* 0x000fca00078e000f */
[----:B------:R0:W-:Y:S01]  /*9fb0*/  @P4 STG.E desc[UR36][R6.64+0x1a4], R79 ;  /* 0x0001a44f06004986 */ /* 0x0001e2000c101924 */
[----:B------:R-:W-:-:S03]  /*9fc0*/  ISETP.GT.AND P4, PT, R0, 0x71, P2 ;  /* 0x000000710000780c */ /* 0x000fc60001784270 */
[----:B------:R-:W-:Y:S01]  /*9fd0*/  @P3 STG.E desc[UR36][R4.64+0x1c0], R13 ;  /* 0x0001c00d04003986 */ /* 0x000fe2000c101924 */
[C---:B------:R-:W-:Y:S02]  /*9fe0*/  ISETP.GT.AND P3, PT, R0.reuse, 0x78, P1 ;  /* 0x000000780000780c */ /* 0x040fe40000f64270 */
[C---:B------:R-:W-:Y:S01]  /*9ff0*/  ISETP.GT.AND P1, PT, R0.reuse, 0x79, P1 ;  /* 0x000000790000780c */ /* 0x040fe20000f24270 */
[----:B------:R-:W-:Y:S01]  /*a000*/  @P5 STG.E desc[UR36][R4.64+0x1c4], R81 ;  /* 0x0001c45104005986 */ /* 0x000fe2000c101924 */
[C---:B------:R-:W-:Y:S02]  /*a010*/  ISETP.GT.AND P5, PT, R0.reuse, 0x78, P2 ;  /* 0x000000780000780c */ /* 0x040fe400017a4270 */
[----:B------:R-:W-:Y:S01]  /*a020*/  ISETP.GT.AND P2, PT, R0, 0x79, P2 ;  /* 0x000000790000780c */ /* 0x000fe20001744270 */
[----:B0-----:R-:W-:Y:S02]  /*a030*/  @P0 IMAD.MOV.U32 R6, RZ, RZ, R14 ;  /* 0x000000ffff060224 */ /* 0x001fe400078e000e */
[----:B------:R-:W-:-:S05]  /*a040*/  @P0 IMAD.MOV.U32 R7, RZ, RZ, R15 ;  /* 0x000000ffff070224 */ /* 0x000fca00078e000f */
[----:B------:R0:W-:Y:S02]  /*a050*/  @P0 STG.E desc[UR36][R6.64+0x1c0], R3 ;  /* 0x0001c00306000986 */ /* 0x0001e4000c101924 */
[----:B0-----:R-:W-:Y:S02]  /*a060*/  @P4 IMAD.MOV.U32 R6, RZ, RZ, R14 ;  /* 0x000000ffff064224 */ /* 0x001fe400078e000e */
[----:B------:R-:W-:-:S05]  /*a070*/  @P4 IMAD.MOV.U32 R7, RZ, RZ, R15 ;  /* 0x000000ffff074224 */ /* 0x000fca00078e000f */
[----:B------:R-:W-:Y:S04]  /*a080*/  @P4 STG.E desc[UR36][R6.64+0x1c4], R83 ;  /* 0x0001c45306004986 */ /* 0x000fe8000c101924 */
[----:B------:R-:W-:Y:S04]  /*a090*/  @P3 STG.E desc[UR36][R4.64+0x1e0], R21 ;  /* 0x0001e01504003986 */ /* 0x000fe8000c101924 */
[----:B------:R0:W-:Y:S02]  /*a0a0*/  @P1 STG.E desc[UR36][R4.64+0x1e4], R85 ;  /* 0x0001e45504001986 */ /* 0x0001e4000c101924 */
[----:B0-----:R-:W-:-:S02]  /*a0b0*/  @P5 IMAD.MOV.U32 R4, RZ, RZ, R14 ;  /* 0x000000ffff045224 */ /* 0x001fc400078e000e */
[----:B------:R-:W-:-:S05]  /*a0c0*/  @P5 IMAD.MOV.U32 R5, RZ, RZ, R15 ;  /* 0x000000ffff055224 */ /* 0x000fca00078e000f */
[----:B------:R0:W-:Y:S04]  /*a0d0*/  @P5 STG.E desc[UR36][R4.64+0x1e0], R9 ;  /* 0x0001e00904005986 */ /* 0x0001e8000c101924 */
[----:B------:R0:W-:Y:S02]  /*a0e0*/  @P2 STG.E desc[UR36][R14.64+0x1e4], R87 ;  /* 0x0001e4570e002986 */ /* 0x0001e4000c101924 */
.L_x_280:
[----:B------:R-:W-:Y:S05]  /*a0f0*/  BSYNC B0 ;  /* 0x0000000000007941 */ /* 0x000fea0003800000 */
.L_x_28:
[----:B------:R-:W-:Y:S01]  /*a100*/  ULDC UR4, c[0x0][0xc] ;  /* 0x0000030000047ab9 */ /* 0x000fe20000000800 */
[----:B------:R-:W-:Y:S01]  /*a110*/  ULDC UR5, c[0x0][0x10] ;  /* 0x0000040000057ab9 */ /* 0x000fe20000000800 */
[----:B---3--:R-:W3:Y:S01]  /*a120*/  LDC R3, c[0x0][0x14] ;  /* 0x00000500ff037b82 */ /* 0x008ee20000000800 */
[----:B------:R-:W-:Y:S01]  /*a130*/  UIMAD.WIDE.U32 UR4, UR4, UR5, URZ ;  /* 0x00000005040472a5 */ /* 0x000fe2000f8e003f */
[----:B------:R-:W-:Y:S01]  /*a140*/  PRMT R0, RZ, 0x7610, R0 ;  /* 0x00007610ff007816 */ /* 0x000fe20000000000 */
[----:B------:R-:W-:Y:S02]  /*a150*/  IMAD.MOV.U32 R153, RZ, RZ, -0x1 ;  /* 0xffffffffff997424 */ /* 0x000fe400078e00ff */
[----:B------:R-:W-:Y:S02]  /*a160*/  IMAD.MOV.U32 R23, RZ, RZ, -0x1 ;  /* 0xffffffffff177424 */ /* 0x000fe400078e00ff */
[----:B---3--:R-:W-:-:S04]  /*a170*/  IMAD.WIDE.U32 R16, R3, UR4, R16 ;  /* 0x0000000403107c25 */ /* 0x008fc8000f8e0010 */
[----:B------:R-:W-:Y:S01]  /*a180*/  IMAD R3, R3, UR5, RZ ;  /* 0x0000000503037c24 */ /* 0x000fe2000f8e02ff */
[----:B------:R-:W-:Y:S02]  /*a190*/  ULDC.64 UR4, c[0x0][0x650] ;  /* 0x0001940000047ab9 */ /* 0x000fe40000000a00 */
[----:B------:R-:W-:Y:S01]  /*a1a0*/  ISETP.GE.U32.AND P0, PT, R16, UR4, PT ;  /* 0x0000000410007c0c */ /* 0x000fe2000bf06070 */
[----:B------:R-:W-:-:S05]  /*a1b0*/  IMAD.IADD R17, R17, 0x1, R3 ;  /* 0x0000000111117824 */ /* 0x000fca00078e0203 */
[----:B------:R-:W-:-:S13]  /*a1c0*/  ISETP.GE.U32.AND.EX P0, PT, R17, UR5, PT, P0 ;  /* 0x0000000511007c0c */ /* 0x000fda000bf06100 */
[----:B------:R-:W-:Y:S05]  /*a1d0*/  @P0 BRA `(.L_x_281) ;  /* 0x0000000400640947 */ /* 0x000fea0003800000 */
[----:B------:R-:W3:Y:S01]  /*a1e0*/  S2R R12, SR_CTAID.X ;  /* 0x00000000000c7919 */ /* 0x000ee20000002500 */
[----:B0-2---:R-:W0:Y:S01]  /*a1f0*/  LDC.64 R10, c[0x0][0x628] ;  /* 0x00018a00ff0a7b82 */ /* 0x005e220000000a00 */
[----:B------:R-:W-:Y:S01]  /*a200*/  ULDC UR4, c[0x0][0x150] ;  /* 0x0000540000047ab9 */ /* 0x000fe20000000800 */
[----:B------:R-:W-:Y:S01]  /*a210*/  IMAD.MOV.U32 R8, RZ, RZ, R16 ;  /* 0x000000ffff087224 */ /* 0x000fe200078e0010 */
[----:B------:R-:W2:Y:S01]  /*a220*/  S2R R24, SR_CTAID.Y ;  /* 0x0000000000187919 */ /* 0x000ea20000002600 */
[----:B------:R-:W-:-:S04]  /*a230*/  IMAD.MOV.U32 R9, RZ, RZ, R17 ;  /* 0x000000ffff097224 */ /* 0x000fc800078e0011 */
[----:B------:R-:W1:Y:S08]  /*a240*/  LDC R21, c[0x0][0x144] ;  /* 0x00005100ff157b82 */ /* 0x000e700000000800 */
[----:B------:R-:W1:Y:S08]  /*a250*/  LDC R0, c[0x0][0x630] ;  /* 0x00018c00ff007b82 */ /* 0x000e700000000800 */
[----:B------:R-:W1:Y:S01]  /*a260*/  LDC.64 R14, c[0x0][0x620] ;  /* 0x00018800ff0e7b82 */ /* 0x000e620000000a00 */
[----:B0-----:R-:W-:-:S04]  /*a270*/  ISETP.NE.U32.AND P0, PT, R10, RZ, PT ;  /* 0x000000ff0a00720c */ /* 0x001fc80003f05070 */
[----:B------:R-:W-:Y:S02]  /*a280*/  ISETP.NE.AND.EX P0, PT, R11, RZ, PT, P0 ;  /* 0x000000ff0b00720c */ /* 0x000fe40003f05300 */
[----:B---3--:R-:W-:-:S05]  /*a290*/  I2FP.F32.U32 R3, R12 ;  /* 0x0000000c00037245 */ /* 0x008fca0000201000 */
[----:B------:R-:W-:-:S04]  /*a2a0*/  FMUL R3, R3, UR4 ;  /* 0x0000000403037c20 */ /* 0x000fc80008400000 */
[----:B------:R0:W3:Y:S02]  /*a2b0*/  F2I.U32.TRUNC.NTZ R20, R3 ;  /* 0x0000000300147305 */ /* 0x0000e4000020f000 */
[----:B--2---:R-:W-:Y:S05]  /*a2c0*/  @!P0 BRA `(.L_x_282) ;  /* 0x0000000000288947 */ /* 0x004fea0003800000 */
[----:B0-----:R-:W0:Y:S02]  /*a2d0*/  LDC R3, c[0x0][0x634] ;  /* 0x00018d00ff037b82 */ /* 0x001e240000000800 */
        /* <DEDUP_REMOVED lines=9> */
.L_x_282:
[----:B------:R-:W2:Y:S01]  /*a370*/  LDC.64 R28, c[0x0][0x640] ;  /* 0x00019000ff1c7b82 */ /* 0x000ea20000000a00 */
[-CC-:B-1----:R-:W-:Y:S01]  /*a380*/  SHF.R.U64 R23, R8, R0.reuse, R9.reuse ;  /* 0x0000000008177219 */ /* 0x182fe20000001209 */
[----:B---3--:R-:W-:Y:S01]  /*a390*/  IMAD.MOV R20, RZ, RZ, -R20 ;  /* 0x000000ffff147224 */ /* 0x008fe200078e0a14 */
[----:B------:R-:W-:Y:S01]  /*a3a0*/  SHF.R.U32.HI R0, RZ, R0, R9 ;  /* 0x00000000ff007219 */ /* 0x000fe20000011609 */
[----:B------:R-:W-:Y:S01]  /*a3b0*/  ULDC UR4, c[0x0][0x154] ;  /* 0x0000550000047ab9 */ /* 0x000fe20000000800 */
[----:B0-----:R-:W-:Y:S01]  /*a3c0*/  IADD3 R3, P0, RZ, -R23, RZ ;  /* 0x80000017ff037210 */ /* 0x001fe20007f1e0ff */
[----:B------:R-:W-:Y:S02]  /*a3d0*/  IMAD R21, R21, R20, R12 ;  /* 0x0000001415157224 */ /* 0x000fe400078e020c */
[----:B------:R-:W0:Y:S01]  /*a3e0*/  LDC R6, c[0x0][0x618] ;  /* 0x00018600ff067b82 */ /* 0x000e220000000800 */
[----:B------:R-:W-:Y:S02]  /*a3f0*/  IMAD.MOV.U32 R7, RZ, RZ, 0x1 ;  /* 0x00000001ff077424 */ /* 0x000fe400078e00ff */
[----:B------:R-:W-:-:S04]  /*a400*/  IMAD.X R5, RZ, RZ, ~R0, P0 ;  /* 0x000000ffff057224 */ /* 0x000fc800000e0e00 */
[-C--:B------:R-:W-:Y:S01]  /*a410*/  IMAD R0, R5, R14.reuse, RZ ;  /* 0x0000000e05007224 */ /* 0x080fe200078e02ff */
[----:B------:R-:W1:Y:S01]  /*a420*/  LDC R8, c[0x0][0x608] ;  /* 0x00018200ff087b82 */ /* 0x000e620000000800 */
[----:B------:R-:W-:-:S04]  /*a430*/  IMAD.WIDE.U32 R4, R3, R14, R16 ;  /* 0x0000000e03047225 */ /* 0x000fc800078e0010 */
[----:B------:R-:W-:Y:S01]  /*a440*/  IMAD R3, R3, R15, R0 ;  /* 0x0000000f03037224 */ /* 0x000fe200078e0200 */
[----:B------:R-:W-:Y:S02]  /*a450*/  I2FP.F32.U32 R0, R24 ;  /* 0x0000001800007245 */ /* 0x000fe40000201000 */
[----:B------:R-:W3:Y:S01]  /*a460*/  LDC R26, c[0x0][0x658] ;  /* 0x00019600ff1a7b82 */ /* 0x000ee20000000800 */
[----:B------:R-:W-:Y:S01]  /*a470*/  IMAD.IADD R3, R5, 0x1, R3 ;  /* 0x0000000105037824 */ /* 0x000fe200078e0203 */
[----:B--2---:R-:W-:Y:S01]  /*a480*/  ISETP.NE.U32.AND P0, PT, R28, RZ, PT ;  /* 0x000000ff1c00720c */ /* 0x004fe20003f05070 */
[----:B------:R-:W-:Y:S01]  /*a490*/  FMUL R0, R0, UR4 ;  /* 0x0000000400007c20 */ /* 0x000fe20008400000 */
[----:B------:R-:W-:Y:S02]  /*a4a0*/  IMAD.MOV.U32 R5, RZ, RZ, -0x1 ;  /* 0xffffffffff057424 */ /* 0x000fe400078e00ff */
[----:B------:R-:W-:Y:S01]  /*a4b0*/  ISETP.NE.AND.EX P0, PT, R29, RZ, PT, P0 ;  /* 0x000000ff1d00720c */ /* 0x000fe20003f05300 */
[----:B------:R2:W2:Y:S01]  /*a4c0*/  F2I.U32.TRUNC.NTZ R13, R0 ;  /* 0x00000000000d7305 */ /* 0x0004a2000020f000 */
[----:B------:R-:W2:Y:S01]  /*a4d0*/  LDC R15, c[0x0][0x148] ;  /* 0x00005200ff0f7b82 */ /* 0x000ea20000000800 */
[----:B0-----:R-:W-:-:S02]  /*a4e0*/  SHF.R.U64 R12, R4, R6, R3 ;  /* 0x00000006040c7219 */ /* 0x001fc40000001203 */
[----:B------:R-:W-:-:S05]  /*a4f0*/  SHF.R.U32.HI R3, RZ, R6, R3 ;  /* 0x00000006ff037219 */ /* 0x000fca0000011603 */
[----:B------:R-:W0:Y:S01]  /*a500*/  LDC R20, c[0x0][0x600] ;  /* 0x00018000ff147b82 */ /* 0x000e220000000800 */
[-CC-:B-1----:R-:W-:Y:S02]  /*a510*/  SHF.R.U64 R10, R12, R8.reuse, R3.reuse ;  /* 0x000000080c0a7219 */ /* 0x182fe40000001203 */
[----:B------:R-:W-:-:S05]  /*a520*/  SHF.R.U32.HI R3, RZ, R8, R3 ;  /* 0x00000008ff037219 */ /* 0x000fca0000011603 */
[----:B------:R-:W1:Y:S01]  /*a530*/  LDC R27, c[0x0][0x648] ;  /* 0x00019200ff1b7b82 */ /* 0x000e620000000800 */
[-C--:B---3--:R-:W-:Y:S02]  /*a540*/  SHF.L.U32 R4, R5, R26.reuse, RZ ;  /* 0x0000001a05047219 */ /* 0x088fe400000006ff */
[--C-:B------:R-:W-:Y:S02]  /*a550*/  SHF.R.U64 R14, R10, R26, R3.reuse ;  /* 0x0000001a0a0e7219 */ /* 0x100fe40000001203 */
[----:B------:R-:W-:Y:S02]  /*a560*/  LOP3.LUT R25, RZ, R4, RZ, 0x33, !PT ;  /* 0x00000004ff197212 */ /* 0x000fe400078e33ff */
[-C--:B------:R-:W-:Y:S01]  /*a570*/  SHF.R.U32.HI R5, RZ, R26.reuse, R3 ;  /* 0x0000001aff057219 */ /* 0x080fe20000011603 */
[----:B------:R-:W3:Y:S01]  /*a580*/  LDC R30, c[0x0][0x638] ;  /* 0x00018e00ff1e7b82 */ /* 0x000ee20000000800 */
[----:B------:R-:W-:Y:S01]  /*a590*/  SHF.L.U32 R152, R7, R26, RZ ;  /* 0x0000001a07987219 */ /* 0x000fe200000006ff */
[----:B------:R-:W-:-:S06]  /*a5a0*/  IMAD.MOV.U32 R4, RZ, RZ, R14 ;  /* 0x000000ffff047224 */ /* 0x000fcc00078e000e */
[----:B------:R-:W0:Y:S01]  /*a5b0*/  LDC R31, c[0x0][0x610] ;  /* 0x00018400ff1f7b82 */ /* 0x000e220000000800 */
[----:B------:R-:W-:Y:S05]  /*a5c0*/  @!P0 BRA `(.L_x_283) ;  /* 0x0000000000288947 */ /* 0x000fea0003800000 */
[----:B------:R-:W4:Y:S02]  /*a5d0*/  LDC R3, c[0x0][0x64c] ;  /* 0x00019300ff037b82 */ /* 0x000f240000000800 */
[----:B----4-:R-:W-:-:S05]  /*a5e0*/  IADD3 R3, P0, R14, R3, RZ ;  /* 0x000000030e037210 */ /* 0x010fca0007f1e0ff */
        /* <DEDUP_REMOVED lines=8> */
.L_x_283:
[----:B------:R-:W-:Y:S01]  /*a670*/  ISETP.NE.AND P0, PT, R2, 0x1, PT ;  /* 0x000000010200780c */ /* 0x000fe20003f05270 */
[----:B0-----:R-:W-:Y:S01]  /*a680*/  VIADD R7, R20, 0xffffffff ;  /* 0xffffffff14077836 */ /* 0x001fe20000000000 */
[----:B-12---:R-:W-:Y:S01]  /*a690*/  SHF.R.U64 R0, R4, R27, R5 ;  /* 0x0000001b04007219 */ /* 0x006fe20000001205 */
[----:B------:R-:W-:Y:S01]  /*a6a0*/  IMAD.MOV R13, RZ, RZ, -R13 ;  /* 0x000000ffff0d7224 */ /* 0x000fe200078e0a0d */
[----:B------:R-:W-:Y:S01]  /*a6b0*/  LOP3.LUT R5, R10, R25, RZ, 0xc0, !PT ;  /* 0x000000190a057212 */ /* 0x000fe200078ec0ff */
[----:B------:R-:W-:Y:S02]  /*a6c0*/  IMAD.MOV.U32 R4, RZ, RZ, 0x1 ;  /* 0x00000001ff047424 */ /* 0x000fe400078e00ff */
[----:B------:R-:W-:Y:S02]  /*a6d0*/  IMAD.MOV R3, RZ, RZ, -R0 ;  /* 0x000000ffff037224 */ /* 0x000fe400078e0a00 */
[----:B------:R-:W-:Y:S01]  /*a6e0*/  IMAD R152, R152, R0, R5 ;  /* 0x0000000098987224 */ /* 0x000fe200078e0205 */
[----:B------:R-:W-:Y:S01]  /*a6f0*/  LOP3.LUT R5, R12, R7, RZ, 0xc0, !PT ;  /* 0x000000070c057212 */ /* 0x000fe200078ec0ff */
[----:B---3--:R-:W-:-:S02]  /*a700*/  IMAD R0, R3, R30, R14 ;  /* 0x0000001e03007224 */ /* 0x008fc400078e020e */
[----:B------:R-:W-:Y:S02]  /*a710*/  @P0 IMAD R21, R15, R13, R24 ;  /* 0x0000000d0f150224 */ /* 0x000fe400078e0218 */
[----:B------:R-:W-:Y:S01]  /*a720*/  IMAD R3, R0, R20, R5 ;  /* 0x0000001400037224 */ /* 0x000fe200078e0205 */
[----:B------:R-:W-:Y:S01]  /*a730*/  PRMT R0, R4, 0x7610, R0 ;  /* 0x0000761004007816 */ /* 0x000fe20000000000 */
[----:B------:R-:W-:-:S05]  /*a740*/  IMAD R152, R152, R31, R21 ;  /* 0x0000001f98987224 */ /* 0x000fca00078e0215 */
[----:B------:R-:W-:Y:S02]  /*a750*/  SEL R153, R3, R152, !P0 ;  /* 0x0000009803997207 */ /* 0x000fe40004000000 */
[----:B------:R-:W-:-:S07]  /*a760*/  SEL R152, R152, R3, !P0 ;  /* 0x0000000398987207 */ /* 0x000fce0004000000 */
.L_x_281:
[----:B------:R-:W-:-:S13]  /*a770*/  LOP3.LUT P0, RZ, R0, 0xff, RZ, 0xc0, !PT ;  /* 0x000000ff00ff7812 */ /* 0x000fda000780c0ff */
[----:B------:R-:W-:Y:S05]  /*a780*/  @P0 BRA `(.L_x_284) ;  /* 0xffffff6400e00947 */ /* 0x000fea000383ffff */
[----:B------:R-:W-:Y:S05]  /*a790*/  EXIT ;  /* 0x000000000000794d */ /* 0x000fea0003800000 */
.L_x_3:
[----:B0-----:R-:W-:Y:S01]  /*a7a0*/  ULDC.64 UR4, c[0x0][0x650] ;  /* 0x0001940000047ab9 */ /* 0x001fe20000000a00 */
        /* <DEDUP_REMOVED lines=25> */
.L_x_286:
[--C-:B------:R-:W-:Y:S01]  /*a940*/  SHF.R.U64 R12, R10, R14, R11.reuse ;  /* 0x0000000e0a0c7219 */ /* 0x100fe2000000120b */
[----:B------:R-:W0:Y:S01]  /*a950*/  LDC R22, c[0x0][0x618] ;  /* 0x00018600ff167b82 */ /* 0x000e220000000800 */
[----:B------:R-:W-:Y:S01]  /*a960*/  I2FP.F32.U32 R6, R4 ;  /* 0x0000000400067245 */ /* 0x000fe20000201000 */
[----:B------:R-:W-:Y:S01]  /*a970*/  ULDC UR4, c[0x0][0x150] ;  /* 0x0000540000047ab9 */ /* 0x000fe20000000800 */
[----:B------:R-:W-:Y:S02]  /*a980*/  SHF.R.U32.HI R5, RZ, R14, R11 ;  /* 0x0000000eff057219 */ /* 0x000fe4000001160b */
[----:B------:R-:W-:Y:S01]  /*a990*/  IADD3 R9, P0, RZ, -R12, RZ ;  /* 0x8000000cff097210 */ /* 0x000fe20007f1e0ff */
[----:B------:R-:W-:Y:S01]  /*a9a0*/  FMUL R11, R6, UR4 ;  /* 0x00000004060b7c20 */ /* 0x000fe20008400000 */
[----:B------:R-:W-:Y:S01]  /*a9b0*/  ULDC UR4, c[0x0][0x154] ;  /* 0x0000550000047ab9 */ /* 0x000fe20000000800 */
[----:B------:R-:W1:Y:S02]  /*a9c0*/  LDC.64 R24, c[0x0][0x640] ;  /* 0x00019000ff187b82 */ /* 0x000e640000000a00 */
[----:B------:R-:W-:-:S02]  /*a9d0*/  IMAD.X R5, RZ, RZ, ~R5, P0 ;  /* 0x000000ffff057224 */ /* 0x000fc400000e0e05 */
[----:B------:R-:W2:Y:S01]  /*a9e0*/  F2I.U32.TRUNC.NTZ R11, R11 ;  /* 0x0000000b000b7305 */ /* 0x000ea2000020f000 */
[----:B------:R-:W-:-:S03]  /*a9f0*/  IMAD.WIDE.U32 R6, R9, R20, R16 ;  /* 0x0000001409067225 */ /* 0x000fc600078e0010 */
[----:B------:R-:W3:Y:S01]  /*aa00*/  LDC R13, c[0x0][0x144] ;  /* 0x00005100ff0d7b82 */ /* 0x000ee20000000800 */
[----:B------:R-:W-:-:S04]  /*aa10*/  IMAD R8, R5, R20, RZ ;  /* 0x0000001405087224 */ /* 0x000fc800078e02ff */
[----:B------:R-:W-:Y:S02]  /*aa20*/  IMAD R5, R9, R21, R8 ;  /* 0x0000001509057224 */ /* 0x000fe400078e0208 */
[----:B------:R-:W-:Y:S01]  /*aa30*/  IMAD.MOV.U32 R8, RZ, RZ, -0x1 ;  /* 0xffffffffff087424 */ /* 0x000fe200078e00ff */
[----:B------:R-:W4:Y:S01]  /*aa40*/  LDC R14, c[0x0][0x608] ;  /* 0x00018200ff0e7b82 */ /* 0x000f220000000800 */
[----:B------:R-:W-:Y:S01]  /*aa50*/  IMAD.IADD R5, R7, 0x1, R5 ;  /* 0x0000000107057824 */ /* 0x000fe200078e0205 */
[----:B------:R-:W-:-:S04]  /*aa60*/  I2FP.F32.U32 R7, R3 ;  /* 0x0000000300077245 */ /* 0x000fc80000201000 */
[-C--:B0-----:R-:W-:Y:S01]  /*aa70*/  SHF.R.U64 R10, R6, R22.reuse, R5 ;  /* 0x00000016060a7219 */ /* 0x081fe20000001205 */
[----:B--2---:R-:W-:Y:S01]  /*aa80*/  IMAD.MOV R6, RZ, RZ, -R11 ;  /* 0x000000ffff067224 */ /* 0x004fe200078e0a0b */
[----:B------:R-:W0:Y:S01]  /*aa90*/  LDC R9, c[0x0][0x658] ;  /* 0x00019600ff097b82 */ /* 0x000e220000000800 */
[----:B-1----:R-:W-:Y:S01]  /*aaa0*/  ISETP.NE.U32.AND P0, PT, R24, RZ, PT ;  /* 0x000000ff1800720c */ /* 0x002fe20003f05070 */
[----:B------:R-:W-:Y:S01]  /*aab0*/  FMUL R7, R7, UR4 ;  /* 0x0000000407077c20 */ /* 0x000fe20008400000 */
[----:B------:R-:W-:Y:S02]  /*aac0*/  SHF.R.U32.HI R5, RZ, R22, R5 ;  /* 0x00000016ff057219 */ /* 0x000fe40000011605 */
[----:B------:R-:W-:-:S03]  /*aad0*/  ISETP.NE.AND.EX P0, PT, R25, RZ, PT, P0 ;  /* 0x000000ff1900720c */ /* 0x000fc60003f05300 */
[----:B------:R-:W1:Y:S01]  /*aae0*/  LDC R20, c[0x0][0x148] ;  /* 0x00005200ff147b82 */ /* 0x000e620000000800 */
[----:B---3--:R-:W-:Y:S02]  /*aaf0*/  IMAD R23, R13, R6, R4 ;  /* 0x000000060d177224 */ /* 0x008fe400078e0204 */
[----:B------:R-:W-:-:S05]  /*ab00*/  IMAD.MOV.U32 R6, RZ, RZ, 0x1 ;  /* 0x00000001ff067424 */ /* 0x000fca00078e00ff */
[----:B------:R-:W2:Y:S01]  /*ab10*/  LDC R21, c[0x0][0x600] ;  /* 0x00018000ff157b82 */ /* 0x000ea20000000800 */
[-CC-:B----4-:R-:W-:Y:S02]  /*ab20*/  SHF.R.U64 R13, R10, R14.reuse, R5.reuse ;  /* 0x0000000e0a0d7219 */ /* 0x190fe40000001205 */
[----:B------:R-:W-:Y:S02]  /*ab30*/  SHF.R.U32.HI R4, RZ, R14, R5 ;  /* 0x0000000eff047219 */ /* 0x000fe40000011605 */
[----:B------:R3:W4:Y:S03]  /*ab40*/  F2I.U32.TRUNC.NTZ R14, R7 ;  /* 0x00000007000e7305 */ /* 0x000726000020f000 */
[----:B------:R-:W1:Y:S01]  /*ab50*/  LDC R26, c[0x0][0x648] ;  /* 0x00019200ff1a7b82 */ /* 0x000e620000000800 */
[-C--:B0-----:R-:W-:Y:S02]  /*ab60*/  SHF.R.U64 R15, R13, R9.reuse, R4 ;  /* 0x000000090d0f7219 */ /* 0x081fe40000001204 */
[----:B------:R-:W-:-:S02]  /*ab70*/  SHF.L.U32 R8, R8, R9, RZ ;  /* 0x0000000908087219 */ /* 0x000fc400000006ff */
[-C--:B------:R-:W-:Y:S01]  /*ab80*/  SHF.R.U32.HI R5, RZ, R9.reuse, R4 ;  /* 0x00000009ff057219 */ /* 0x080fe20000011604 */
[----:B------:R-:W-:Y:S01]  /*ab90*/  IMAD.MOV.U32 R4, RZ, RZ, R15 ;  /* 0x000000ffff047224 */ /* 0x000fe200078e000f */
[----:B------:R-:W-:Y:S01]  /*aba0*/  SHF.L.U32 R22, R6, R9, RZ ;  /* 0x0000000906167219 */ /* 0x000fe200000006ff */
[----:B------:R-:W0:Y:S01]  /*abb0*/  LDC R27, c[0x0][0x638] ;  /* 0x00018e00ff1b7b82 */ /* 0x000e220000000800 */
[----:B------:R-:W-:-:S07]  /*abc0*/  LOP3.LUT R28, RZ, R8, RZ, 0x33, !PT ;  /* 0x00000008ff1c7212 */ /* 0x000fce00078e33ff */
        /* <DEDUP_REMOVED lines=12> */
.L_x_287:
[----:B------:R-:W-:Y:S01]  /*ac90*/  ISETP.NE.AND P0, PT, R2, 0x1, PT ;  /* 0x000000010200780c */ /* 0x000fe20003f05270 */
[----:B--2---:R-:W-:Y:S01]  /*aca0*/  VIADD R7, R21, 0xffffffff ;  /* 0xffffffff15077836 */ /* 0x004fe20000000000 */
[----:B-1----:R-:W-:Y:S01]  /*acb0*/  SHF.R.U64 R5, R4, R26, R5 ;  /* 0x0000001a04057219 */ /* 0x002fe20000001205 */
[----:B------:R-:W-:Y:S01]  /*acc0*/  IMAD.MOV R14, RZ, RZ, -R14 ;  /* 0x000000ffff0e7224 */ /* 0x000fe200078e0a0e */
[----:B------:R-:W-:Y:S01]  /*acd0*/  LOP3.LUT R4, R13, R28, RZ, 0xc0, !PT ;  /* 0x0000001c0d047212 */ /* 0x000fe200078ec0ff */
[----:B------:R-:W-:Y:S01]  /*ace0*/  IMAD.MOV.U32 R8, RZ, RZ, R12 ;  /* 0x000000ffff087224 */ /* 0x000fe200078e000c */
[----:B------:R-:W-:Y:S01]  /*acf0*/  LOP3.LUT R10, R10, R7, RZ, 0xc0, !PT ;  /* 0x000000070a0a7212 */ /* 0x000fe200078ec0ff */
[----:B------:R-:W-:Y:S02]  /*ad00*/  IMAD.MOV R6, RZ, RZ, -R5 ;  /* 0x000000ffff067224 */ /* 0x000fe400078e0a05 */
[----:B------:R-:W-:-:S04]  /*ad10*/  IMAD R4, R22, R5, R4 ;  /* 0x0000000516047224 */ /* 0x000fc800078e0204 */
[----:B------:R-:W-:Y:S02]  /*ad20*/  @P0 IMAD R23, R20, R14, R3 ;  /* 0x0000000e14170224 */ /* 0x000fe400078e0203 */
[----:B0-----:R-:W-:Y:S02]  /*ad30*/  IMAD R3, R6, R27, R15 ;  /* 0x0000001b06037224 */ /* 0x001fe400078e020f */
[----:B------:R-:W-:Y:S02]  /*ad40*/  IMAD R7, R4, R29, R23 ;  /* 0x0000001d04077224 */ /* 0x000fe400078e0217 */
[----:B------:R-:W-:Y:S02]  /*ad50*/  IMAD R4, R3, R21, R10 ;  /* 0x0000001503047224 */ /* 0x000fe400078e020a */
[----:B------:R-:W-:-:S03]  /*ad60*/  IMAD.MOV.U32 R6, RZ, RZ, 0x1 ;  /* 0x00000001ff067424 */ /* 0x000fc600078e00ff */
[----:B------:R-:W-:Y:S02]  /*ad70*/  SEL R9, R4, R7, !P0 ;  /* 0x0000000704097207 */ /* 0x000fe40004000000 */
[----:B------:R-:W-:-:S07]  /*ad80*/  SEL R7, R7, R4, !P0 ;  /* 0x0000000407077207 */ /* 0x000fce0004000000 */
.L_x_285:
[----:B------:R-:W-:-:S08]  /*ad90*/  NOP ;  /* 0x0000000000007918 */ /* 0x000fd00000000000 */
[----:B------:R-:W0:-:S00]  /*ada0*/  USETMAXREG.DEALLOC.CTAPOOL 0x28 ;  /* 0x00000028000079c8 */ /* 0x000e0000080e0500 */
[----:B0-----:R-:W-:-:S13]  /*adb0*/  ISETP.NE.AND P0, PT, R0, RZ, PT ;  /* 0x000000ff0000720c */ /* 0x001fda0003f05270 */
[----:B------:R-:W-:Y:S05]  /*adc0*/  @P0 EXIT ;  /* 0x000000000000094d */ /* 0x000fea0003800000 */
[----:B------:R-:W-:Y:S01]  /*add0*/  LOP3.LUT P0, RZ, R6, 0xff, RZ, 0xc0, !PT ;  /* 0x000000ff06ff7812 */ /* 0x000fe2000780c0ff */
[----:B------:R-:W-:Y:S02]  /*ade0*/  IMAD.MOV.U32 R0, RZ, RZ, 0x1 ;  /* 0x00000001ff007424 */ /* 0x000fe400078e00ff */
[----:B------:R-:W-:-:S10]  /*adf0*/  IMAD.MOV.U32 R12, RZ, RZ, RZ ;  /* 0x000000ffff0c7224 */ /* 0x000fd400078e00ff */
[----:B------:R-:W-:Y:S05]  /*ae00*/  @!P0 BRA `(.L_x_288) ;  /* 0x0000000c00308947 */ /* 0x000fea0003800000 */
[----:B------:R-:W0:Y:S01]  /*ae10*/  LDC R0, c[0x0][0x28c] ;  /* 0x0000a300ff007b82 */ /* 0x000e220000000800 */
[----:B------:R-:W-:Y:S01]  /*ae20*/  ULDC UR5, c[0x0][0x600] ;  /* 0x0001800000057ab9 */ /* 0x000fe20000000800 */
[----:B------:R-:W-:Y:S01]  /*ae30*/  ULDC UR4, c[0x0][0xc] ;  /* 0x0000030000047ab9 */ /* 0x000fe20000000800 */
[----:B------:R-:W-:Y:S01]  /*ae40*/  UIADD3 UR16, UR5, -0x1, URZ ;  /* 0xffffffff05107890 */ /* 0x000fe2000fffe03f */
[C---:B------:R-:W-:Y:S01]  /*ae50*/  LOP3.LUT P2, RZ, R18.reuse, 0x7f, RZ, 0xc0, !PT ;  /* 0x0000007f12ff7812 */ /* 0x040fe2000784c0ff */
[----:B------:R-:W-:Y:S01]  /*ae60*/  ULDC UR6, c[0x0][0x658] ;  /* 0x0001960000067ab9 */ /* 0x000fe20000000800 */
[----:B------:R-:W-:Y:S01]  /*ae70*/  ULDC UR5, c[0x0][0x10] ;  /* 0x0000040000057ab9 */ /* 0x000fe20000000800 */
[----:B------:R-:W-:Y:S01]  /*ae80*/  UMOV UR7, 0xffffffff ;  /* 0xffffffff00077882 */ /* 0x000fe20000000000 */
[----:B------:R-:W-:Y:S01]  /*ae90*/  UMOV UR8, 0x1 ;  /* 0x0000000100087882 */ /* 0x000fe20000000000 */
[----:B------:R-:W-:Y:S01]  /*aea0*/  UIMAD.WIDE.U32 UR4, UR4, UR5, URZ ;  /* 0x00000005040472a5 */ /* 0x000fe2000f8e003f */
[----:B------:R-:W-:Y:S01]  /*aeb0*/  LOP3.LUT P0, RZ, R18, 0x1f, RZ, 0xc0, !PT ;  /* 0x0000001f12ff7812 */ /* 0x000fe2000780c0ff */
[----:B------:R-:W-:Y:S01]  /*aec0*/  USHF.L.U32 UR7, UR7, UR6, URZ ;  /* 0x0000000607077299 */ /* 0x000fe2000800063f */
[----:B------:R-:W-:Y:S01]  /*aed0*/  BSSY B0, `(.L_x_288) ;  /* 0x00000bf000007945 */ /* 0x000fe20003800000 */
[----:B------:R-:W-:Y:S01]  /*aee0*/  USHF.L.U32 UR18, UR8, UR6, URZ ;  /* 0x0000000608127299 */ /* 0x000fe2000800063f */
[----:B------:R-:W-:Y:S01]  /*aef0*/  IMAD.MOV.U32 R13, RZ, RZ, 0x1 ;  /* 0x00000001ff0d7424 */ /* 0x000fe200078e00ff */
[----:B------:R-:W-:Y:S01]  /*af00*/  LOP3.LUT R11, R19, 0x2, RZ, 0xfc, !PT ;  /* 0x00000002130b7812 */ /* 0x000fe200078efcff */
[----:B------:R-:W-:Y:S01]  /*af10*/  ULDC UR6, c[0x0][0x14] ;  /* 0x0000050000067ab9 */ /* 0x000fe20000000800 */
[----:B------:R-:W-:Y:S01]  /*af20*/  PLOP3.LUT P0, PT, P0, P2, PT, 0x8a, 0x0 ;  /* 0x000000000000781c */ /* 0x000fe20000705172 */
[----:B------:R-:W-:Y:S01]  /*af30*/  UIMAD.WIDE.U32 UR20, UR4, UR6, URZ ;  /* 0x00000006041472a5 */ /* 0x000fe2000f8e003f */
[----:B------:R-:W-:Y:S01]  /*af40*/  IMAD.MOV.U32 R12, RZ, RZ, RZ ;  /* 0x000000ffff0c7224 */ /* 0x000fe200078e00ff */
[----:B------:R-:W-:-:S02]  /*af50*/  UIMAD UR13, UR5, UR6, URZ ;  /* 0x00000006050d72a4 */ /* 0x000fc4000f8e023f */
[----:B------:R-:W-:Y:S01]  /*af60*/  ULOP3.LUT UR17, URZ, UR7, URZ, 0x33, !UPT ;  /* 0x000000073f117292 */ /* 0x000fe2000f8e333f */
[----:B0-----:R-:W-:Y:S01]  /*af70*/  VIADD R0, R0, 0x1f ;  /* 0x0000001f00007836 */ /* 0x001fe20000000000 */
[----:B------:R-:W-:Y:S01]  /*af80*/  UIADD3 UR13, UR21, UR13, URZ ;  /* 0x0000000d150d7290 */ /* 0x000fe2000fffe03f */
[----:B------:R-:W-:-:S03]  /*af90*/  ULDC.64 UR22, c[0x0][0x198] ;  /* 0x0000660000167ab9 */ /* 0x000fc60000000a00 */
[----:B------:R-:W-:-:S04]  /*afa0*/  SHF.R.S32.HI R3, RZ, 0x1f, R0 ;  /* 0x0000001fff037819 */ /* 0x000fc80000011400 */
[----:B------:R-:W-:Y:S01]  /*afb0*/  LEA.HI R3, R3, R0, RZ, 0x5 ;  /* 0x0000000003037211 */ /* 0x000fe200078f28ff */
[----:B------:R-:W-:-:S03]  /*afc0*/  IMAD.MOV.U32 R0, RZ, RZ, 0x1 ;  /* 0x00000001ff007424 */ /* 0x000fc600078e00ff */
[----:B------:R-:W-:-:S05]  /*afd0*/  SHF.R.S32.HI R3, RZ, 0x5, R3 ;  /* 0x00000005ff037819 */ /* 0x000fca0000011403 */
[----:B------:R-:W-:-:S07]  /*afe0*/  VIADD R10, R3, 0x1 ;  /* 0x00000001030a7836 */ /* 0x000fce0000000000 */
.L_x_300:
[----:B------:R-:W-:-:S03]  /*aff0*/  UMOV UR4, 0xffffffff ;  /* 0xffffffff00047882 */ /* 0x000fc60000000000 */
[----:B------:R-:W-:Y:S05]  /*b000*/  BRA.DIV UR4, `(.L_x_289) ;  /* 0x0000000e04787947 */ /* 0x000fea000b800000 */
[----:B------:R-:W-:-:S13]  /*b010*/  ELECT P6, URZ, PT ;  /* 0x00000000003f782f */ /* 0x000fda00038c0000 */
.L_x_310:
[----:B------:R-:W0:Y:S01]  /*b020*/  LDC R4, c[0x0][0x28c] ;  /* 0x0000a300ff047b82 */ /* 0x000e220000000800 */
[----:B------:R-:W-:Y:S01]  /*b030*/  BSSY B1, `(.L_x_290) ;  /* 0x0000037000017945 */ /* 0x000fe20003800000 */
[----:B0-----:R-:W-:-:S13]  /*b040*/  ISETP.LT.OR P6, PT, R4, 0x1, !P6 ;  /* 0x000000010400780c */ /* 0x001fda00077c1670 */
[----:B------:R-:W-:Y:S05]  /*b050*/  @P6 BRA `(.L_x_291) ;  /* 0x0000000000d06947 */ /* 0x000fea0003800000 */
[----:B------:R-:W-:Y:S02]  /*b060*/  IMAD.SHL.U32 R15, R9, 0x80, RZ ;  /* 0x00000080090f7824 */ /* 0x000fe400078e00ff */
[----:B------:R-:W-:Y:S02]  /*b070*/  IMAD.SHL.U32 R18, R7, 0x100, RZ ;  /* 0x0000010007127824 */ /* 0x000fe400078e00ff */
[----:B------:R-:W-:Y:S02]  /*b080*/  IMAD.MOV.U32 R20, RZ, RZ, RZ ;  /* 0x000000ffff147224 */ /* 0x000fe400078e00ff */
[----:B------:R-:W-:Y:S02]  /*b090*/  IMAD.MOV.U32 R4, RZ, RZ, R10 ;  /* 0x000000ffff047224 */ /* 0x000fe400078e000a */
[----:B------:R-:W-:Y:S02]  /*b0a0*/  IMAD.MOV.U32 R5, RZ, RZ, R0 ;  /* 0x000000ffff057224 */ /* 0x000fe400078e0000 */
[----:B------:R-:W-:-:S07]  /*b0b0*/  IMAD.MOV.U32 R6, RZ, RZ, R12 ;  /* 0x000000ffff067224 */ /* 0x000fce00078e000c */
.L_x_295:
[----:B------:R-:W0:Y:S01]  /*b0c0*/  S2R R14, SR_CgaCtaId ;  /* 0x00000000000e7919 */ /* 0x000e220000008800 */
[----:B------:R-:W-:Y:S01]  /*b0d0*/  MOV R7, 0x400 ;  /* 0x0000040000077802 */ /* 0x000fe20000000f00 */
[----:B------:R-:W1:Y:S03]  /*b0e0*/  @!P2 LDC R9, c[0x0][0x500] ;  /* 0x00014000ff09ab82 */ /* 0x000e660000000800 */
[----:B0-----:R-:W-:Y:S02]  /*b0f0*/  LEA R21, R14, R7, 0x18 ;  /* 0x000000070e157211 */ /* 0x001fe400078ec0ff */
[----:B------:R-:W-:-:S03]  /*b100*/  SHF.L.U32 R7, R5, 0x1f, RZ ;  /* 0x0000001f05077819 */ /* 0x000fc600000006ff */
[----:B------:R-:W-:-:S04]  /*b110*/  IMAD R14, R6, 0x8, R21 ;  /* 0x00000008060e7824 */ /* 0x000fc800078e0215 */
[----:B------:R-:W0:Y:S02]  /*b120*/  SYNCS.PHASECHK.TRANS64.TRYWAIT P1, [R14+URZ+0x18], R7 ;  /* 0x000018070e0075a7 */ /* 0x000e24000802017f */
[----:B01----:R-:W-:Y:S05]  /*b130*/  @!P1 BRA `(.L_x_292) ;  /* 0x0000000c004c9947 */ /* 0x003fea0003800000 */
.L_x_311:
[----:B0-----:R-:W-:Y:S01]  /*b140*/  PRMT R7, R11, 0x9910, RZ ;  /* 0x000099100b077816 */ /* 0x001fe200000000ff */
[----:B------:R0:W-:Y:S03]  /*b150*/  @!P2 SYNCS.ARRIVE.TRANS64 RZ, [R14+URZ], R9 ;  /* 0x000000090effa9a7 */ /* 0x0001e6000800003f */
[----:B------:R-:W-:-:S13]  /*b160*/  ISETP.NE.AND P1, PT, R7, 0x2, PT ;  /* 0x000000020700780c */ /* 0x000fda0003f25270 */
[----:B0-----:R-:W-:Y:S05]  /*b170*/  @P1 BRA `(.L_x_293) ;  /* 0x0000000000041947 */ /* 0x001fea0003800000 */
[----:B------:R-:W-:Y:S01]  /*b180*/  BPT.TRAP 0x1 ;  /* 0x000000040000795c */ /* 0x000fe20000300000 */
.L_x_293:
[----:B------:R-:W-:Y:S05]  /*b190*/  @P0 BRA `(.L_x_294) ;  /* 0x0000000000040947 */ /* 0x000fea0003800000 */
[----:B------:R-:W-:Y:S01]  /*b1a0*/  BPT.TRAP 0x1 ;  /* 0x000000040000795c */ /* 0x000fe20000300000 */
.L_x_294:
[--C-:B------:R-:W-:Y:S01]  /*b1b0*/  IMAD R7, R6, 0x8000, R21.reuse ;  /* 0x0000800006077824 */ /* 0x100fe200078e0215 */
[----:B------:R-:W-:Y:S01]  /*b1c0*/  R2UR UR9, R14 ;  /* 0x000000000e0972ca */ /* 0x000fe200000e0000 */
[----:B------:R-:W-:Y:S01]  /*b1d0*/  IMAD R21, R6, 0x4000, R21 ;  /* 0x0000400006157824 */ /* 0x000fe200078e0215 */
[----:B------:R-:W-:Y:S01]  /*b1e0*/  UIADD3 UR4, UP0, UR22, 0xf0, URZ ;  /* 0x000000f016047890 */ /* 0x000fe2000ff1e03f */
[----:B------:R-:W-:Y:S01]  /*b1f0*/  VIADD R4, R4, 0xffffffff ;  /* 0xffffffff04047836 */ /* 0x000fe20000000000 */
[----:B------:R-:W-:Y:S01]  /*b200*/  R2UR UR5, R7 ;  /* 0x00000000070572ca */ /* 0x000fe200000e0000 */
[----:B------:R-:W-:Y:S01]  /*b210*/  UIADD3 UR24, UP1, UR22, 0x1f0, URZ ;  /* 0x000001f016187890 */ /* 0x000fe2000ff3e03f */
[----:B------:R-:W-:Y:S01]  /*b220*/  R2UR UR8, R21 ;  /* 0x00000000150872ca */ /* 0x000fe200000e0000 */
[----:B------:R-:W-:Y:S01]  /*b230*/  VIADD R6, R6, 0x1 ;  /* 0x0000000106067836 */ /* 0x000fe20000000000 */
[----:B------:R-:W-:Y:S01]  /*b240*/  R2UR UR11, R18 ;  /* 0x00000000120b72ca */ /* 0x000fe200000e0000 */
[----:B------:R-:W-:Y:S01]  /*b250*/  UIADD3.X UR25, URZ, UR23, URZ, UP1, !UPT ;  /* 0x000000173f197290 */ /* 0x000fe20008ffe43f */
[----:B------:R-:W-:Y:S01]  /*b260*/  R2UR UR10, R20 ;  /* 0x00000000140a72ca */ /* 0x000fe200000e0000 */
[----:B------:R-:W-:Y:S01]  /*b270*/  UMOV UR6, 0x0 ;  /* 0x0000000000067882 */ /* 0x000fe20000000000 */
[----:B------:R-:W-:Y:S01]  /*b280*/  R2UR UR12, R8 ;  /* 0x00000000080c72ca */ /* 0x000fe200000e0000 */
[----:B------:R-:W-:Y:S01]  /*b290*/  UMOV UR7, 0x10000000 ;  /* 0x1000000000077882 */ /* 0x000fe20000000000 */
[----:B------:R-:W-:Y:S01]  /*b2a0*/  R2UR UR19, R15 ;  /* 0x000000000f1372ca */ /* 0x000fe200000e0000 */
[----:B------:R-:W-:Y:S01]  /*b2b0*/  VIADD R20, R20, 0x20 ;  /* 0x0000002014147836 */ /* 0x000fe20000000000 */
[----:B------:R-:W-:Y:S01]  /*b2c0*/  ISETP.GT.AND P3, PT, R4, 0x1, PT ;  /* 0x000000010400780c */ /* 0x000fe20003f64270 */
[----:B------:R-:W-:Y:S01]  /*b2d0*/  UIADD3 UR14, UR5, 0x100, URZ ;  /* 0x00000100050e7890 */ /* 0x000fe2000fffe03f */
[----:B------:R-:W-:Y:S01]  /*b2e0*/  ISETP.NE.AND P1, PT, R6, 0x3, PT ;  /* 0x000000030600780c */ /* 0x000fe20003f25270 */
[----:B------:R-:W-:-:S02]  /*b2f0*/  UIADD3.X UR5, URZ, UR23, URZ, UP0, !UPT ;  /* 0x000000173f057290 */ /* 0x000fc400087fe43f */
[----:B------:R-:W-:Y:S01]  /*b300*/  UIADD3 UR15, UR8, 0x18100, URZ ;  /* 0x00018100080f7890 */ /* 0x000fe2000fffe03f */
[----:B------:R-:W-:Y:S02]  /*b310*/  SEL R14, RZ, 0x1, P1 ;  /* 0x00000001ff0e7807 */ /* 0x000fe40000800000 */
[----:B------:R-:W-:Y:S01]  /*b320*/  UMOV UR8, UR14 ;  /* 0x0000000e00087c82 */ /* 0x000fe20008000000 */
[----:B------:R-:W-:Y:S02]  /*b330*/  SEL R6, R6, RZ, P1 ;  /* 0x000000ff06067207 */ /* 0x000fe40000800000 */
[----:B------:R-:W-:Y:S01]  /*b340*/  LOP3.LUT R5, R5, R14, RZ, 0x3c, !PT ;  /* 0x0000000e05057212 */ /* 0x000fe200078e3cff */
[----:B------:R0:W-:Y:S02]  /*b350*/  UTMALDG.3D [UR8], [UR4], desc[UR6] ;  /* 0x00000608040075b4 */ /* 0x0001e40008011000 */
[----:B0-----:R-:W-:Y:S01]  /*b360*/  UMOV UR8, UR15 ;  /* 0x0000000f00087c82 */ /* 0x001fe20008000000 */
[----:B------:R-:W-:-:S02]  /*b370*/  UMOV UR11, UR19 ;  /* 0x00000013000b7c82 */ /* 0x000fc40008000000 */
[----:B------:R0:W-:Y:S02]  /*b380*/  UTMALDG.3D [UR8], [UR24], desc[UR6] ;  /* 0x00000608180075b4 */ /* 0x0001e40008011000 */
[----:B0-----:R-:W-:Y:S05]  /*b390*/  @P3 BRA `(.L_x_295) ;  /* 0xfffffffc00483947 */ /* 0x001fea000383ffff */
.L_x_291:
[----:B------:R-:W-:Y:S05]  /*b3a0*/  BSYNC B1 ;  /* 0x0000000000017941 */ /* 0x000fea0003800000 */
.L_x_290:
[----:B------:R-:W-:Y:S01]  /*b3b0*/  LOP3.LUT P3, RZ, R13, 0xff, RZ, 0xc0, !PT ;  /* 0x000000ff0dff7812 */ /* 0x000fe2000786c0ff */
[----:B------:R-:W-:Y:S01]  /*b3c0*/  IMAD.IADD R12, R3, 0x1, R12 ;  /* 0x00000001030c7824 */ /* 0x000fe200078e020c */
[----:B------:R-:W-:Y:S01]  /*b3d0*/  IADD3 R16, P4, R16, UR20, RZ ;  /* 0x0000001410107c10 */ /* 0x000fe2000ff9e0ff */
[----:B------:R-:W-:Y:S01]  /*b3e0*/  ULDC.64 UR4, c[0x0][0x650] ;  /* 0x0001940000047ab9 */ /* 0x000fe20000000a00 */
[----:B------:R-:W-:Y:S01]  /*b3f0*/  BSSY B1, `(.L_x_296) ;  /* 0x000006a000017945 */ /* 0x000fe20003800000 */
[----:B------:R-:W-:Y:S01]  /*b400*/  IMAD.MOV.U32 R9, RZ, RZ, -0x1 ;  /* 0xffffffffff097424 */ /* 0x000fe200078e00ff */
[----:B------:R-:W-:Y:S01]  /*b410*/  ISETP.GT.U32.AND P1, PT, R12, 0x2, PT ;  /* 0x000000020c00780c */ /* 0x000fe20003f24070 */
[----:B------:R-:W-:Y:S01]  /*b420*/  IMAD.MOV.U32 R8, RZ, RZ, -0x1 ;  /* 0xffffffffff087424 */ /* 0x000fe200078e00ff */
[----:B------:R-:W-:Y:S02]  /*b430*/  IADD3.X R17, R17, UR13, RZ, P4, !PT ;  /* 0x0000000d11117c10 */ /* 0x000fe4000a7fe4ff */
[----:B------:R-:W-:-:S02]  /*b440*/  ISETP.LT.U32.AND P1, PT, R3, 0x3, P1 ;  /* 0x000000030300780c */ /* 0x000fc40000f21070 */
[----:B------:R-:W-:Y:S01]  /*b450*/  PRMT R13, RZ, 0x7610, R13 ;  /* 0x00007610ff0d7816 */ /* 0x000fe2000000000d */
[----:B------:R-:W0:Y:S01]  /*b460*/  @P3 S2R R5, SR_CgaCtaId ;  /* 0x0000000000053919 */ /* 0x000e220000008800 */
[----:B------:R-:W-:-:S04]  /*b470*/  @P3 MOV R4, 0x400 ;  /* 0x0000040000043802 */ /* 0x000fc80000000f00 */
[----:B0-----:R-:W-:Y:S01]  /*b480*/  @P3 LEA R6, R5, R4, 0x18 ;  /* 0x0000000405063211 */ /* 0x001fe200078ec0ff */
[----:B------:R-:W-:-:S03]  /*b490*/  IMAD.WIDE.U32 R4, R12, -0x55555555, RZ ;  /* 0xaaaaaaab0c047825 */ /* 0x000fc600078e00ff */
[----:B------:R0:W-:Y:S01]  /*b4a0*/  @P3 SYNCS.ARRIVE.TRANS64.A1T0 RZ, [R6+URZ+0x48], RZ ;  /* 0x000048ff06ff39a7 */ /* 0x0001e2000810003f */
[----:B------:R-:W-:Y:S02]  /*b4b0*/  ISETP.GE.U32.AND P3, PT, R3, 0x3, PT ;  /* 0x000000030300780c */ /* 0x000fe40003f66070 */
[----:B------:R-:W-:Y:S02]  /*b4c0*/  SHF.R.U32.HI R7, RZ, 0x1, R5 ;  /* 0x00000001ff077819 */ /* 0x000fe40000011605 */
[----:B------:R-:W-:Y:S02]  /*b4d0*/  SEL R5, RZ, 0x1, !P1 ;  /* 0x00000001ff057807 */ /* 0x000fe40004800000 */
[----:B------:R-:W-:Y:S01]  /*b4e0*/  ISETP.GE.U32.AND P1, PT, R16, UR4, PT ;  /* 0x0000000410007c0c */ /* 0x000fe2000bf26070 */
[----:B------:R-:W-:Y:S01]  /*b4f0*/  IMAD R12, R7, -0x3, R12 ;  /* 0xfffffffd070c7824 */ /* 0x000fe200078e020c */
[----:B------:R-:W-:Y:S02]  /*b500*/  LOP3.LUT R0, R0, R5, RZ, 0x3c, !PT ;  /* 0x0000000500007212 */ /* 0x000fe400078e3cff */
[----:B------:R-:W-:-:S02]  /*b510*/  ISETP.GE.U32.AND.EX P1, PT, R17, UR5, PT, P1 ;  /* 0x0000000511007c0c */ /* 0x000fc4000bf26110 */
[----:B------:R-:W-:Y:S02]  /*b520*/  PRMT R4, RZ, 0x7610, R4 ;  /* 0x00007610ff047816 */ /* 0x000fe40000000004 */
[----:B------:R-:W-:Y:S01]  /*b530*/  @P3 LOP3.LUT R0, R0, 0x1, R7, 0x78, !PT ;  /* 0x0000000100003812 */ /* 0x000fe200078e7807 */
[----:B------:R-:W-:-:S08]  /*b540*/  IMAD.MOV.U32 R7, RZ, RZ, -0x1 ;  /* 0xffffffffff077424 */ /* 0x000fd000078e00ff */
[----:B0-----:R-:W-:Y:S05]  /*b550*/  @P1 BRA `(.L_x_297) ;  /* 0x00000004004c1947 */ /* 0x001fea0003800000 */
[----:B------:R-:W-:Y:S01]  /*b560*/  ULDC.64 UR4, c[0x0][0x628] ;  /* 0x00018a0000047ab9 */ /* 0x000fe20000000a00 */
[----:B------:R-:W0:Y:S01]  /*b570*/  S2R R15, SR_CTAID.X ;  /* 0x00000000000f7919 */ /* 0x000e220000002500 */
[----:B------:R-:W-:Y:S01]  /*b580*/  ISETP.NE.U32.AND P1, PT, RZ, UR4, PT ;  /* 0x00000004ff007c0c */ /* 0x000fe2000bf25070 */
[----:B------:R-:W-:Y:S01]  /*b590*/  ULDC UR7, c[0x0][0x630] ;  /* 0x00018c0000077ab9 */ /* 0x000fe20000000800 */
[----:B------:R-:W-:Y:S01]  /*b5a0*/  IMAD.MOV.U32 R4, RZ, RZ, R16 ;  /* 0x000000ffff047224 */ /* 0x000fe200078e0010 */
[----:B------:R-:W1:Y:S01]  /*b5b0*/  S2R R14, SR_CTAID.Y ;  /* 0x00000000000e7919 */ /* 0x000e620000002600 */
[----:B------:R-:W-:Y:S01]  /*b5c0*/  ISETP.NE.AND.EX P1, PT, RZ, UR5, PT, P1 ;  /* 0x00000005ff007c0c */ /* 0x000fe2000bf25310 */
[----:B------:R-:W-:-:S12]  /*b5d0*/  IMAD.MOV.U32 R5, RZ, RZ, R17 ;  /* 0x000000ffff057224 */ /* 0x000fd800078e0011 */
[----:B------:R-:W-:Y:S05]  /*b5e0*/  @!P1 BRA `(.L_x_298) ;  /* 0x0000000000289947 */ /* 0x000fea0003800000 */
[----:B------:R-:W-:Y:S02]  /*b5f0*/  ULDC UR6, c[0x0][0x634] ;  /* 0x00018d0000067ab9 */ /* 0x000fe40000000800 */
[----:B------:R-:W-:-:S05]  /*b600*/  IADD3 R9, P1, R16, UR6, RZ ;  /* 0x0000000610097c10 */ /* 0x000fca000ff3e0ff */
[----:B------:R-:W-:-:S04]  /*b610*/  IMAD.X R21, RZ, RZ, R17, P1 ;  /* 0x000000ffff157224 */ /* 0x000fc800008e0611 */
[----:B------:R-:W-:-:S04]  /*b620*/  IMAD.WIDE.U32 R6, R21, UR4, RZ ;  /* 0x0000000415067c25 */ /* 0x000fc8000f8e00ff */
[----:B------:R-:W-:-:S04]  /*b630*/  IMAD.WIDE.U32 R6, P1, R9, UR5, R6 ;  /* 0x0000000509067c25 */ /* 0x000fc8000f820006 */
[----:B------:R-:W-:-:S04]  /*b640*/  IMAD.WIDE.U32 R8, R9, UR4, RZ ;  /* 0x0000000409087c25 */ /* 0x000fc8000f8e00ff */
[----:B------:R-:W-:Y:S01]  /*b650*/  IMAD.X R5, RZ, RZ, RZ, P1 ;  /* 0x000000ffff057224 */ /* 0x000fe200008e06ff */
[----:B------:R-:W-:Y:S01]  /*b660*/  IADD3 RZ, P1, R9, R6, RZ ;  /* 0x0000000609ff7210 */ /* 0x000fe20007f3e0ff */
[----:B------:R-:W-:-:S04]  /*b670*/  IMAD.MOV.U32 R4, RZ, RZ, R7 ;  /* 0x000000ffff047224 */ /* 0x000fc800078e0007 */
[----:B------:R-:W-:-:S08]  /*b680*/  IMAD.WIDE.U32.X R4, R21, UR5, R4, P1 ;  /* 0x0000000515047c25 */ /* 0x000fd000088e0404 */
.L_x_298:
[--C-:B------:R-:W-:Y:S01]  /*b690*/  SHF.R.U64 R8, R4, UR7, R5.reuse ;  /* 0x0000000704087c19 */ /* 0x100fe20008001205 */
[----:B------:R-:W-:Y:S01]  /*b6a0*/  ULDC.64 UR4, c[0x0][0x620] ;  /* 0x0001880000047ab9 */ /* 0x000fe20000000a00 */
[----:B------:R-:W-:Y:S01]  /*b6b0*/  SHF.R.U32.HI R4, RZ, UR7, R5 ;  /* 0x00000007ff047c19 */ /* 0x000fe20008011605 */
[----:B------:R-:W2:Y:S01]  /*b6c0*/  LDC R24, c[0x0][0x144] ;  /* 0x00005100ff187b82 */ /* 0x000ea20000000800 */
[----:B------:R-:W-:Y:S01]  /*b6d0*/  IADD3 R7, P1, RZ, -R8, RZ ;  /* 0x80000008ff077210 */ /* 0x000fe20007f3e0ff */
[----:B------:R-:W-:Y:S01]  /*b6e0*/  ULDC.64 UR8, c[0x0][0x640] ;  /* 0x0001900000087ab9 */ /* 0x000fe20000000a00 */
[----:B0-----:R-:W-:Y:S01]  /*b6f0*/  I2FP.F32.U32 R9, R15 ;  /* 0x0000000f00097245 */ /* 0x001fe20000201000 */
[----:B------:R-:W-:Y:S02]  /*b700*/  ULDC UR6, c[0x0][0x608] ;  /* 0x0001820000067ab9 */ /* 0x000fe40000000800 */
[----:B------:R-:W-:Y:S01]  /*b710*/  IMAD.X R4, RZ, RZ, ~R4, P1 ;  /* 0x000000ffff047224 */ /* 0x000fe200008e0e04 */
[----:B------:R-:W-:Y:S01]  /*b720*/  ISETP.NE.U32.AND P1, PT, RZ, UR8, PT ;  /* 0x00000008ff007c0c */ /* 0x000fe2000bf25070 */
[----:B------:R-:W0:Y:S02]  /*b730*/  LDC R21, c[0x0][0x148] ;  /* 0x00005200ff157b82 */ /* 0x000e240000000800 */
[----:B------:R-:W-:Y:S01]  /*b740*/  IMAD R6, R4, UR4, RZ ;  /* 0x0000000404067c24 */ /* 0x000fe2000f8e02ff */
[----:B------:R-:W-:Y:S01]  /*b750*/  ISETP.NE.AND.EX P1, PT, RZ, UR9, PT, P1 ;  /* 0x00000009ff007c0c */ /* 0x000fe2000bf25310 */
[----:B------:R-:W-:Y:S01]  /*b760*/  IMAD.WIDE.U32 R4, R7, UR4, R16 ;  /* 0x0000000407047c25 */ /* 0x000fe2000f8e0010 */
[----:B------:R-:W-:-:S03]  /*b770*/  ULDC UR4, c[0x0][0x150] ;  /* 0x0000540000047ab9 */ /* 0x000fc60000000800 */
[----:B------:R-:W-:Y:S02]  /*b780*/  IMAD R7, R7, UR5, R6 ;  /* 0x0000000507077c24 */ /* 0x000fe4000f8e0206 */
[----:B------:R-:W-:Y:S01]  /*b790*/  FMUL R6, R9, UR4 ;  /* 0x0000000409067c20 */ /* 0x000fe20008400000 */
[----:B------:R-:W-:Y:S01]  /*b7a0*/  ULDC UR4, c[0x0][0x618] ;  /* 0x0001860000047ab9 */ /* 0x000fe20000000800 */
[----:B------:R-:W-:Y:S01]  /*b7b0*/  ULDC UR5, c[0x0][0x154] ;  /* 0x0000550000057ab9 */ /* 0x000fe20000000800 */
[----:B------:R-:W-:-:S03]  /*b7c0*/  IMAD.IADD R5, R5, 0x1, R7 ;  /* 0x0000000105057824 */ /* 0x000fc600078e0207 */
[----:B------:R-:W3:Y:S02]  /*b7d0*/  F2I.U32.TRUNC.NTZ R6, R6 ;  /* 0x0000000600067305 */ /* 0x000ee4000020f000 */
[----:B------:R-:W-:Y:S02]  /*b7e0*/  SHF.R.U64 R9, R4, UR4, R5 ;  /* 0x0000000404097c19 */ /* 0x000fe40008001205 */
[----:B-1----:R-:W-:-:S05]  /*b7f0*/  I2FP.F32.U32 R4, R14 ;  /* 0x0000000e00047245 */ /* 0x002fca0000201000 */
[----:B------:R-:W-:Y:S01]  /*b800*/  FMUL R22, R4, UR5 ;  /* 0x0000000504167c20 */ /* 0x000fe20008400000 */
[----:B------:R-:W-:Y:S01]  /*b810*/  SHF.R.U32.HI R4, RZ, UR4, R5 ;  /* 0x00000004ff047c19 */ /* 0x000fe20008011605 */
[----:B------:R-:W-:-:S03]  /*b820*/  ULDC UR4, c[0x0][0x658] ;  /* 0x0001960000047ab9 */ /* 0x000fc60000000800 */
[--C-:B------:R-:W-:Y:S01]  /*b830*/  SHF.R.U64 R20, R9, UR6, R4.reuse ;  /* 0x0000000609147c19 */ /* 0x100fe20008001204 */
[----:B------:R-:W1:Y:S01]  /*b840*/  F2I.U32.TRUNC.NTZ R22, R22 ;  /* 0x0000001600167305 */ /* 0x000e62000020f000 */
[----:B------:R-:W-:Y:S01]  /*b850*/  SHF.R.U32.HI R5, RZ, UR6, R4 ;  /* 0x00000006ff057c19 */ /* 0x000fe20008011604 */
[----:B---3--:R-:W-:-:S03]  /*b860*/  IMAD.MOV R6, RZ, RZ, -R6 ;  /* 0x000000ffff067224 */ /* 0x008fc600078e0a06 */
[----:B------:R-:W-:Y:S01]  /*b870*/  SHF.R.U64 R18, R20, UR4, R5 ;  /* 0x0000000414127c19 */ /* 0x000fe20008001205 */
[----:B--2---:R-:W-:Y:S01]  /*b880*/  IMAD R15, R24, R6, R15 ;  /* 0x00000006180f7224 */ /* 0x004fe200078e020f */
[----:B------:R-:W-:-:S03]  /*b890*/  SHF.R.U32.HI R23, RZ, UR4, R5 ;  /* 0x00000004ff177c19 */ /* 0x000fc60008011605 */
[----:B------:R-:W-:Y:S02]  /*b8a0*/  IMAD.MOV.U32 R4, RZ, RZ, R18 ;  /* 0x000000ffff047224 */ /* 0x000fe400078e0012 */
[----:B------:R-:W-:Y:S01]  /*b8b0*/  IMAD.MOV.U32 R5, RZ, RZ, R23 ;  /* 0x000000ffff057224 */ /* 0x000fe200078e0017 */
[----:B-1----:R-:W-:Y:S06]  /*b8c0*/  @!P1 BRA `(.L_x_299) ;  /* 0x0000000000289947 */ /* 0x002fec0003800000 */
[----:B------:R-:W-:Y:S02]  /*b8d0*/  ULDC UR4, c[0x0][0x64c] ;  /* 0x0001930000047ab9 */ /* 0x000fe40000000800 */
[----:B------:R-:W-:-:S05]  /*b8e0*/  IADD3 R5, P1, R18, UR4, RZ ;  /* 0x0000000412057c10 */ /* 0x000fca000ff3e0ff */
[----:B------:R-:W-:-:S04]  /*b8f0*/  IMAD.X R23, RZ, RZ, R23, P1 ;  /* 0x000000ffff177224 */ /* 0x000fc800008e0617 */
[----:B------:R-:W-:-:S04]  /*b900*/  IMAD.WIDE.U32 R6, R23, UR8, RZ ;  /* 0x0000000817067c25 */ /* 0x000fc8000f8e00ff */
[----:B------:R-:W-:-:S04]  /*b910*/  IMAD.WIDE.U32 R6, P1, R5, UR9, R6 ;  /* 0x0000000905067c25 */ /* 0x000fc8000f820006 */
[----:B------:R-:W-:-:S04]  /*b920*/  IMAD.WIDE.U32 R4, R5, UR8, RZ ;  /* 0x0000000805047c25 */ /* 0x000fc8000f8e00ff */
[----:B------:R-:W-:Y:S01]  /*b930*/  IMAD.MOV.U32 R4, RZ, RZ, R7 ;  /* 0x000000ffff047224 */ /* 0x000fe200078e0007 */
[----:B------:R-:W-:Y:S01]  /*b940*/  IADD3 RZ, P3, R5, R6, RZ ;  /* 0x0000000605ff7210 */ /* 0x000fe20007f7e0ff */
[----:B------:R-:W-:-:S04]  /*b950*/  IMAD.X R5, RZ, RZ, RZ, P1 ;  /* 0x000000ffff057224 */ /* 0x000fc800008e06ff */
[----:B------:R-:W-:-:S08]  /*b960*/  IMAD.WIDE.U32.X R4, R23, UR9, R4, P3 ;  /* 0x0000000917047c25 */ /* 0x000fd000098e0404 */
.L_x_299:
[----:B------:R-:W-:Y:S01]  /*b970*/  ISETP.NE.AND P1, PT, R2, 0x1, PT ;  /* 0x000000010200780c */ /* 0x000fe20003f25270 */
[----:B------:R-:W-:Y:S01]  /*b980*/  ULDC UR4, c[0x0][0x648] ;  /* 0x0001920000047ab9 */ /* 0x000fe20000000800 */
[----:B------:R-:W-:Y:S01]  /*b990*/  LOP3.LUT R20, R20, UR17, RZ, 0xc0, !PT ;  /* 0x0000001114147c12 */ /* 0x000fe2000f8ec0ff */
[----:B------:R-:W-:Y:S01]  /*b9a0*/  IMAD.MOV R22, RZ, RZ, -R22 ;  /* 0x000000ffff167224 */ /* 0x000fe200078e0a16 */
[----:B------:R-:W-:Y:S01]  /*b9b0*/  SHF.R.U64 R5, R4, UR4, R5 ;  /* 0x0000000404057c19 */ /* 0x000fe20008001205 */
[----:B------:R-:W-:Y:S01]  /*b9c0*/  ULDC UR4, c[0x0][0x638] ;  /* 0x00018e0000047ab9 */ /* 0x000fe20000000800 */
[----:B------:R-:W-:Y:S01]  /*b9d0*/  LOP3.LUT R9, R9, UR16, RZ, 0xc0, !PT ;  /* 0x0000001009097c12 */ /* 0x000fe2000f8ec0ff */
[----:B------:R-:W-:Y:S01]  /*b9e0*/  ULDC UR5, c[0x0][0x610] ;  /* 0x0001840000057ab9 */ /* 0x000fe20000000800 */
[----:B------:R-:W-:Y:S02]  /*b9f0*/  IMAD.MOV.U32 R4, RZ, RZ, 0x1 ;  /* 0x00000001ff047424 */ /* 0x000fe400078e00ff */
[----:B------:R-:W-:-:S02]  /*ba00*/  IMAD.MOV R7, RZ, RZ, -R5 ;  /* 0x000000ffff077224 */ /* 0x000fc400078e0a05 */
[----:B------:R-:W-:Y:S02]  /*ba10*/  IMAD R20, R5, UR18, R20 ;  /* 0x0000001205147c24 */ /* 0x000fe4000f8e0214 */
[----:B0-----:R-:W-:Y:S02]  /*ba20*/  @P1 IMAD R15, R21, R22, R14 ;  /* 0x00000016150f1224 */ /* 0x001fe400078e020e */
[----:B------:R-:W-:Y:S01]  /*ba30*/  IMAD R18, R7, UR4, R18 ;  /* 0x0000000407127c24 */ /* 0x000fe2000f8e0212 */
[----:B------:R-:W-:Y:S01]  /*ba40*/  ULDC UR4, c[0x0][0x600] ;  /* 0x0001800000047ab9 */ /* 0x000fe20000000800 */
[----:B------:R-:W-:Y:S02]  /*ba50*/  IMAD R15, R20, UR5, R15 ;  /* 0x00000005140f7c24 */ /* 0x000fe4000f8e020f */
[----:B------:R-:W-:-:S05]  /*ba60*/  IMAD R18, R18, UR4, R9 ;  /* 0x0000000412127c24 */ /* 0x000fca000f8e0209 */
[----:B------:R-:W-:Y:S02]  /*ba70*/  SEL R9, R18, R15, !P1 ;  /* 0x0000000f12097207 */ /* 0x000fe40004800000 */
[----:B------:R-:W-:-:S07]  /*ba80*/  SEL R7, R15, R18, !P1 ;  /* 0x000000120f077207 */ /* 0x000fce0004800000 */
.L_x_297:
[----:B------:R-:W-:Y:S05]  /*ba90*/  BSYNC B1 ;  /* 0x0000000000017941 */ /* 0x000fea0003800000 */
.L_x_296:
[----:B------:R-:W-:-:S13]  /*baa0*/  LOP3.LUT P1, RZ, R4, 0xff, RZ, 0xc0, !PT ;  /* 0x000000ff04ff7812 */ /* 0x000fda000782c0ff */
[----:B------:R-:W-:Y:S05]  /*bab0*/  @P1 BRA `(.L_x_300) ;  /* 0xfffffff4004c1947 */ /* 0x000fea000383ffff */
[----:B------:R-:W-:Y:S05]  /*bac0*/  BSYNC B0 ;  /* 0x0000000000007941 */ /* 0x000fea0003800000 */
.L_x_288:
[----:B------:R-:W-:-:S03]  /*bad0*/  UMOV UR4, 0xffffffff ;  /* 0xffffffff00047882 */ /* 0x000fc60000000000 */
[----:B------:R-:W-:Y:S05]  /*bae0*/  BRA.DIV UR4, `(.L_x_301) ;  /* 0x0000000204f47947 */ /* 0x000fea000b800000 */
[----:B------:R-:W-:-:S13]  /*baf0*/  ELECT P6, URZ, PT ;  /* 0x00000000003f782f */ /* 0x000fda00038c0000 */
.L_x_314:
[----:B------:R-:W-:Y:S04]  /*bb00*/  BSSY B0, `(.L_x_302) ;  /* 0x0000022000007945 */ /* 0x000fe80003800000 */
[----:B------:R-:W-:Y:S05]  /*bb10*/  @!P6 BRA `(.L_x_303) ;  /* 0x000000000080e947 */ /* 0x000fea0003800000 */
[----:B------:R-:W-:-:S04]  /*bb20*/  LOP3.LUT R19, R19, 0x2, RZ, 0xfc, !PT ;  /* 0x0000000213137812 */ /* 0x000fc800078efcff */
[----:B------:R-:W-:-:S13]  /*bb30*/  ISETP.NE.AND P0, PT, R19, 0x3, PT ;  /* 0x000000031300780c */ /* 0x000fda0003f05270 */
[----:B------:R-:W-:Y:S05]  /*bb40*/  @!P0 BRA `(.L_x_304) ;  /* 0x0000000000048947 */ /* 0x000fea0003800000 */
[----:B------:R-:W-:Y:S01]  /*bb50*/  BPT.TRAP 0x1 ;  /* 0x000000040000795c */ /* 0x000fe20000300000 */
.L_x_304:
[----:B------:R-:W0:Y:S01]  /*bb60*/  S2R R3, SR_CgaCtaId ;  /* 0x0000000000037919 */ /* 0x000e220000008800 */
[----:B------:R-:W-:-:S04]  /*bb70*/  MOV R2, 0x400 ;  /* 0x0000040000027802 */ /* 0x000fc80000000f00 */
[----:B0-----:R-:W-:Y:S02]  /*bb80*/  LEA R3, R3, R2, 0x18 ;  /* 0x0000000203037211 */ /* 0x001fe400078ec0ff */
[----:B------:R-:W-:-:S03]  /*bb90*/  SHF.L.U32 R2, R0, 0x1f, RZ ;  /* 0x0000001f00027819 */ /* 0x000fc600000006ff */
[----:B------:R-:W-:-:S04]  /*bba0*/  VIADD R3, R3, 0x18 ;  /* 0x0000001803037836 */ /* 0x000fc80000000000 */
[C---:B------:R-:W-:Y:S02]  /*bbb0*/  IMAD R7, R12.reuse, 0x8, R3 ;  /* 0x000000080c077824 */ /* 0x040fe400078e0203 */
[----:B------:R-:W-:Y:S02]  /*bbc0*/  VIADD R12, R12, 0x1 ;  /* 0x000000010c0c7836 */ /* 0x000fe40000000000 */
[----:B------:R-:W0:Y:S03]  /*bbd0*/  SYNCS.PHASECHK.TRANS64.TRYWAIT P0, [R7+URZ], R2 ;  /* 0x00000002070075a7 */ /* 0x000e26000800017f */
[----:B------:R-:W-:-:S04]  /*bbe0*/  ISETP.NE.AND P1, PT, R12, 0x3, PT ;  /* 0x000000030c00780c */ /* 0x000fc80003f25270 */
[----:B------:R-:W-:Y:S02]  /*bbf0*/  SEL R5, RZ, 0x1, P1 ;  /* 0x00000001ff057807 */ /* 0x000fe40000800000 */
[----:B------:R-:W-:Y:S02]  /*bc00*/  SEL R12, R12, RZ, P1 ;  /* 0x000000ff0c0c7207 */ /* 0x000fe40000800000 */
[----:B------:R-:W-:-:S03]  /*bc10*/  LOP3.LUT R5, R0, R5, RZ, 0x3c, !PT ;  /* 0x0000000500057212 */ /* 0x000fc600078e3cff */
[----:B------:R-:W-:Y:S01]  /*bc20*/  IMAD R9, R12, 0x8, R3 ;  /* 0x000000080c097824 */ /* 0x000fe200078e0203 */
[----:B------:R-:W-:Y:S01]  /*bc30*/  SHF.L.U32 R4, R5, 0x1f, RZ ;  /* 0x0000001f05047819 */ /* 0x000fe200000006ff */
[----:B0-----:R-:W-:Y:S06]  /*bc40*/  @!P0 BRA `(.L_x_305) ;  /* 0x0000000000bc8947 */ /* 0x001fec0003800000 */
.L_x_315:
[----:B------:R-:W1:Y:S01]  /*bc50*/  SYNCS.PHASECHK.TRANS64.TRYWAIT P0, [R9+URZ], R4 ;  /* 0x00000004090075a7 */ /* 0x000e62000800017f */
[----:B------:R-:W-:-:S05]  /*bc60*/  VIADD R0, R12, 0x1 ;  /* 0x000000010c007836 */ /* 0x000fca0000000000 */
[----:B------:R-:W-:-:S04]  /*bc70*/  ISETP.NE.AND P1, PT, R0, 0x3, PT ;  /* 0x000000030000780c */ /* 0x000fc80003f25270 */
[----:B0-----:R-:W-:Y:S02]  /*bc80*/  SEL R2, RZ, 0x1, P1 ;  /* 0x00000001ff027807 */ /* 0x001fe40000800000 */
[----:B------:R-:W-:Y:S02]  /*bc90*/  SEL R0, R0, RZ, P1 ;  /* 0x000000ff00007207 */ /* 0x000fe40000800000 */
[----:B------:R-:W-:Y:S01]  /*bca0*/  LOP3.LUT R2, R5, R2, RZ, 0x3c, !PT ;  /* 0x0000000205027212 */ /* 0x000fe200078e3cff */
[----:B-1----:R-:W-:Y:S06]  /*bcb0*/  @!P0 BRA `(.L_x_306) ;  /* 0x0000000000b48947 */ /* 0x002fec0003800000 */
.L_x_316:
[----:B------:R-:W-:Y:S01]  /*bcc0*/  IMAD R3, R0, 0x8, R3 ;  /* 0x0000000800037824 */ /* 0x000fe200078e0203 */
[----:B------:R-:W-:-:S07]  /*bcd0*/  SHF.L.U32 R0, R2, 0x1f, RZ ;  /* 0x0000001f02007819 */ /* 0x000fce00000006ff */
.L_x_307:
[----:B-1----:R1:W2:Y:S02]  /*bce0*/  SYNCS.PHASECHK.TRANS64.TRYWAIT P0, [R3+URZ], R0 ;  /* 0x00000000030075a7 */ /* 0x0022a4000800017f */
[----:B--2---:R-:W-:Y:S05]  /*bcf0*/  @!P0 NANOSLEEP.SYNCS 0x989680 ;  /* 0x009896800000895d */ /* 0x004fea0003900000 */
[----:B------:R-:W2:Y:S02]  /*bd00*/  @!P0 SYNCS.PHASECHK.TRANS64 P0, [R3+URZ], R0 ;  /* 0x00000000030085a7 */ /* 0x000ea4000800007f */
[----:B--2---:R-:W-:Y:S05]  /*bd10*/  @!P0 BRA `(.L_x_307) ;  /* 0xfffffffc00f08947 */ /* 0x004fea000383ffff */
.L_x_303:
[----:B------:R-:W-:Y:S05]  /*bd20*/  BSYNC B0 ;  /* 0x0000000000007941 */ /* 0x000fea0003800000 */
.L_x_302:
[----:B------:R-:W-:Y:S05]  /*bd30*/  EXIT ;  /* 0x000000000000794d */ /* 0x000fea0003800000 */
.L_x_17:
[----:B---3--:R3:W4:Y:S02]  /*bd40*/  SYNCS.PHASECHK.TRANS64.TRYWAIT P1, [R3+URZ], R0 ;  /* 0x00000000030075a7 */ /* 0x008724000802017f */
[----:B----4-:R-:W-:Y:S05]  /*bd50*/  @!P1 NANOSLEEP.SYNCS 0x989680 ;  /* 0x009896800000995d */ /* 0x010fea0003900000 */
[----:B------:R-:W4:Y:S02]  /*bd60*/  @!P1 SYNCS.PHASECHK.TRANS64 P1, [R3+URZ], R0 ;  /* 0x00000000030095a7 */ /* 0x000f24000802007f */
[----:B----4-:R-:W-:Y:S05]  /*bd70*/  @!P1 BRA `(.L_x_17) ;  /* 0xfffffffc00f09947 */ /* 0x010fea000383ffff */
[----:B------:R-:W-:Y:S05]  /*bd80*/  BRA `(.L_x_16) ;  /* 0xffffff5400187947 */ /* 0x000fea000383ffff */
.L_x_22:
[----:B-1----:R-:W-:-:S04]  /*bd90*/  IMAD.U32 R4, RZ, RZ, UR8 ;  /* 0x00000008ff047e24 */ /* 0x002fc8000f8e00ff */
[----:B------:R1:W2:Y:S03]  /*bda0*/  SYNCS.PHASECHK.TRANS64.TRYWAIT P1, [R4+URZ], R3 ;  /* 0x00000003040075a7 */ /* 0x0002a6000802017f */
[----:B--2---:R-:W-:Y:S05]  /*bdb0*/  @!P1 NANOSLEEP.SYNCS 0x989680 ;  /* 0x009896800000995d */ /* 0x004fea0003900000 */
[----:B------:R-:W2:Y:S02]  /*bdc0*/  @!P1 SYNCS.PHASECHK.TRANS64 P1, [R4+URZ], R3 ;  /* 0x00000003040095a7 */ /* 0x000ea4000802007f */
[----:B--2---:R-:W-:Y:S05]  /*bdd0*/  @!P1 BRA `(.L_x_22) ;  /* 0xfffffffc00ec9947 */ /* 0x004fea000383ffff */
[----:B------:R-:W-:Y:S05]  /*bde0*/  BRA `(.L_x_21) ;  /* 0xffffff5800487947 */ /* 0x000fea000383ffff */
.L_x_289:
[----:B------:R-:W-:Y:S01]  /*bdf0*/  BSSY B1, `(.L_x_308) ;  /* 0x0000006000017945 */ /* 0x000fe20003800000 */
[----:B------:R-:W-:-:S07]  /*be00*/  IMAD.MOV.U32 R15, RZ, RZ, -0x1 ;  /* 0xffffffffff0f7424 */ /* 0x000fce00078e00ff */
[----:B------:R-:W-:Y:S05]  /*be10*/  WARPSYNC.COLLECTIVE R15, `(.L_x_309) ;  /* 0x000000000f0c7348 */ /* 0x000fea0003c00000 */
[----:B------:R-:W-:Y:S02]  /*be20*/  ELECT P6, UR62, PT ;  /* 0x00000000003e782f */ /* 0x000fe400038c0000 */
[----:B------:R-:W-:Y:S01]  /*be30*/  MOV R14, UR62 ;  /* 0x0000003e000e7c02 */ /* 0x000fe20008000f00 */
[----:B------:R-:W-:Y:S10]  /*be40*/  ENDCOLLECTIVE ;  /* 0x000000000000791b */ /* 0x000ff40003800000 */
.L_x_309:
[----:B------:R-:W-:Y:S05]  /*be50*/  BSYNC B1 ;  /* 0x0000000000017941 */ /* 0x000fea0003800000 */
.L_x_308:
[----:B------:R-:W-:Y:S05]  /*be60*/  BRA `(.L_x_310) ;  /* 0xfffffff0006c7947 */ /* 0x000fea000383ffff */
.L_x_292:
[----:B0-----:R0:W1:Y:S02]  /*be70*/  SYNCS.PHASECHK.TRANS64.TRYWAIT P1, [R14+URZ+0x18], R7 ;  /* 0x000018070e0075a7 */ /* 0x001064000802017f */
[----:B-1----:R-:W-:Y:S05]  /*be80*/  @!P1 NANOSLEEP.SYNCS 0x989680 ;  /* 0x009896800000995d */ /* 0x002fea0003900000 */
[----:B------:R-:W1:Y:S02]  /*be90*/  @!P1 SYNCS.PHASECHK.TRANS64 P1, [R14+URZ+0x18], R7 ;  /* 0x000018070e0095a7 */ /* 0x000e64000802007f */
[----:B-1----:R-:W-:Y:S05]  /*bea0*/  @!P1 BRA `(.L_x_292) ;  /* 0xfffffffc00f09947 */ /* 0x002fea000383ffff */
[----:B------:R-:W-:Y:S05]  /*beb0*/  BRA `(.L_x_311) ;  /* 0xfffffff000a07947 */ /* 0x000fea000383ffff */
.L_x_301:
[----:B------:R-:W-:Y:S01]  /*bec0*/  BSSY B0, `(.L_x_312) ;  /* 0x0000006000007945 */ /* 0x000fe20003800000 */
[----:B------:R-:W-:-:S07]  /*bed0*/  IMAD.MOV.U32 R15, RZ, RZ, -0x1 ;  /* 0xffffffffff0f7424 */ /* 0x000fce00078e00ff */
[----:B------:R-:W-:Y:S05]  /*bee0*/  WARPSYNC.COLLECTIVE R15, `(.L_x_313) ;  /* 0x000000000f0c7348 */ /* 0x000fea0003c00000 */
[----:B------:R-:W-:Y:S02]  /*bef0*/  ELECT P6, UR62, PT ;  /* 0x00000000003e782f */ /* 0x000fe400038c0000 */
[----:B------:R-:W-:Y:S01]  /*bf00*/  MOV R14, UR62 ;  /* 0x0000003e000e7c02 */ /* 0x000fe20008000f00 */
[----:B------:R-:W-:Y:S10]  /*bf10*/  ENDCOLLECTIVE ;  /* 0x000000000000791b */ /* 0x000ff40003800000 */
.L_x_313:
[----:B------:R-:W-:Y:S05]  /*bf20*/  BSYNC B0 ;  /* 0x0000000000007941 */ /* 0x000fea0003800000 */
.L_x_312:
[----:B------:R-:W-:Y:S05]  /*bf30*/  BRA `(.L_x_314) ;  /* 0xfffffff800f07947 */ /* 0x000fea000383ffff */
.L_x_305:
[----:B0-----:R0:W1:Y:S02]  /*bf40*/  SYNCS.PHASECHK.TRANS64.TRYWAIT P0, [R7+URZ], R2 ;  /* 0x00000002070075a7 */ /* 0x001064000800017f */
[----:B-1----:R-:W-:Y:S05]  /*bf50*/  @!P0 NANOSLEEP.SYNCS 0x989680 ;  /* 0x009896800000895d */ /* 0x002fea0003900000 */
[----:B------:R-:W1:Y:S02]  /*bf60*/  @!P0 SYNCS.PHASECHK.TRANS64 P0, [R7+URZ], R2 ;  /* 0x00000002070085a7 */ /* 0x000e64000800007f */
[----:B-1----:R-:W-:Y:S05]  /*bf70*/  @!P0 BRA `(.L_x_305) ;  /* 0xfffffffc00f08947 */ /* 0x002fea000383ffff */
[----:B------:R-:W-:Y:S05]  /*bf80*/  BRA `(.L_x_315) ;  /* 0xfffffffc00307947 */ /* 0x000fea000383ffff */
.L_x_306:
[----:B0-----:R0:W1:Y:S02]  /*bf90*/  SYNCS.PHASECHK.TRANS64.TRYWAIT P0, [R9+URZ], R4 ;  /* 0x00000004090075a7 */ /* 0x001064000800017f */
[----:B-1----:R-:W-:Y:S05]  /*bfa0*/  @!P0 NANOSLEEP.SYNCS 0x989680 ;  /* 0x009896800000895d */ /* 0x002fea0003900000 */
[----:B------:R-:W1:Y:S02]  /*bfb0*/  @!P0 SYNCS.PHASECHK.TRANS64 P0, [R9+URZ], R4 ;  /* 0x00000004090085a7 */ /* 0x000e64000800007f */
[----:B-1----:R-:W-:Y:S05]  /*bfc0*/  @!P0 BRA `(.L_x_306) ;  /* 0xfffffffc00f08947 */ /* 0x002fea000383ffff */
[----:B------:R-:W-:Y:S05]  /*bfd0*/  BRA `(.L_x_316) ;  /* 0xfffffffc00387947 */ /* 0x000fea000383ffff */
.L_x_317:
[----:B------:R-:W-:-:S00]  /*bfe0*/  BRA `(.L_x_317) ;  /* 0xfffffffc00fc7947 */ /* 0x000fc0000383ffff */
[----:B------:R-:W-:-:S00]  /*bff0*/  NOP ;  /* 0x0000000000007918 */ /* 0x000fc00000000000 */
        /* <DEDUP_REMOVED lines=8> */
.L_x_318:


//--------------------- .nv.global.init           --------------------------
	.section	.nv.global.init,"aw",@progbits
.nv.global.init:
	.type		$str$22,@object
	.size		$str$22,($str$23 - $str$22)
$str$22:
        /*0000*/ 	.byte	0x6b, 0x5f, 0x74, 0x69, 0x6c, 0x65, 0x5f, 0x63, 0x6f, 0x75, 0x6e, 0x74, 0x20, 0x3e, 0x3d, 0x20
        /*0010*/ 	.byte	0x31, 0x00
	.type		$str$23,@object
	.size		$str$23,(__unnamed_1 - $str$23)
$str$23:
        /*0012*/ 	.byte	0x2f, 0x74, 0x6d, 0x70, 0x2f, 0x63, 0x75, 0x74, 0x6c, 0x61, 0x73, 0x73, 0x5f, 0x73, 0x77, 0x65
        /*0022*/ 	.byte	0x65, 0x70, 0x5f, 0x73, 0x72, 0x63, 0x2f, 0x69, 0x6e, 0x63, 0x6c, 0x75, 0x64, 0x65, 0x2f, 0x63
        /*0032*/ 	.byte	0x75, 0x74, 0x6c, 0x61, 0x73, 0x73, 0x2f, 0x67, 0x65, 0x6d, 0x6d, 0x2f, 0x63, 0x6f, 0x6c, 0x6c
        /*0042*/ 	.byte	0x65, 0x63, 0x74, 0x69, 0x76, 0x65, 0x2f, 0x73, 0x6d, 0x39, 0x30, 0x5f, 0x6d, 0x6d, 0x61, 0x5f
        /*0052*/ 	.byte	0x74, 0x6d, 0x61, 0x5f, 0x67, 0x6d, 0x6d, 0x61, 0x5f, 0x73, 0x73, 0x5f, 0x77, 0x61, 0x72, 0x70
        /*0062*/ 	.byte	0x73, 0x70, 0x65, 0x63, 0x69, 0x61, 0x6c, 0x69, 0x7a, 0x65, 0x64, 0x2e, 0x68, 0x70, 0x70, 0x00
	.type		__unnamed_1,@object
	.size		__unnamed_1,(.L_0 - __unnamed_1)
__unnamed_1:
        /*0072*/ 	.byte	0x76, 0x6f, 0x69, 0x64, 0x20, 0x63, 0x75, 0x74, 0x6c, 0x61, 0x73, 0x73, 0x3a, 0x3a, 0x67, 0x65
        /* <DEDUP_REMOVED lines=177> */
        /*0b92*/ 	.byte	0x00
.L_0:


//--------------------- .nv.shared._ZN7cutlass13device_kernelINS_4gemm6kernel13GemmUniversalIN4cute5tupleIJiiiiEEENS1_10collective13CollectiveMmaINS1_34MainloopSm90TmaGmmaWarpSpecializedILi3ENS5_IJNS4_1CILi1EEESB_SB_EEENS1_35KernelTmaWarpSpecializedCooperativeEEENS5_IJNSA_ILi256EEENSA_ILi128EEENSA_ILi32EEEEEENS_10tfloat32_tENS5_IJlSB_lEEESJ_SK_NS4_8TiledMMAINS4_8MMA_AtomIJNS4_4SM904GMMA30MMA_64x128x8_F32TF32TF32_SS_TNILNSO_7ScaleInE1ELSQ_1EEEEEENS4_6LayoutINS5_IJNSA_ILi2EEESB_SB_EEENS5_IJSB_NSA_ILi0EEESW_EEEEENS5_IJNS4_10UnderscoreESZ_SZ_EEEEENS4_13SM90_TMA_LOADENS4_14ComposedLayoutINS4_7SwizzleILi3ELi4ELi3EEENS4_18smem_ptr_flag_bitsILi32EEENST_INS5_IJNSA_ILi8EEESH_EEENS5_IJSH_SB_EEEEEEEvNS4_8identityES12_S1C_vS1D_EENS_8epilogue10collective6detail29Sm90TmaWarpSpecializedAdapterINS1G_15DefaultEpilogueISJ_SK_SK_NS1F_6thread17LinearCombinationISJ_Li1EffLNS1K_9ScaleType4KindE0ELNS_15FloatRoundStyleE2ESJ_EENS1_15EpilogueDefaultEEEEEvvEEEEvNT_6ParamsE --------------------------
	.section	.nv.shared._ZN7cutlass13device_kernelINS_4gemm6kernel13GemmUniversalIN4cute5tupleIJiiiiEEENS1_10collective13CollectiveMmaINS1_34MainloopSm90TmaGmmaWarpSpecializedILi3ENS5_IJNS4_1CILi1EEESB_SB_EEENS1_35KernelTmaWarpSpecializedCooperativeEEENS5_IJNSA_ILi256EEENSA_ILi128EEENSA_ILi32EEEEEENS_10tfloat32_tENS5_IJlSB_lEEESJ_SK_NS4_8TiledMMAINS4_8MMA_AtomIJNS4_4SM904GMMA30MMA_64x128x8_F32TF32TF32_SS_TNILNSO_7ScaleInE1ELSQ_1EEEEEENS4_6LayoutINS5_IJNSA_ILi2EEESB_SB_EEENS5_IJSB_NSA_ILi0EEESW_EEEEENS5_IJNS4_10UnderscoreESZ_SZ_EEEEENS4_13SM90_TMA_LOADENS4_14ComposedLayoutINS4_7SwizzleILi3ELi4ELi3EEENS4_18smem_ptr_flag_bitsILi32EEENST_INS5_IJNSA_ILi8EEESH_EEENS5_IJSH_SB_EEEEEEEvNS4_8identityES12_S1C_vS1D_EENS_8epilogue10collective6detail29Sm90TmaWarpSpecializedAdapterINS1G_15DefaultEpilogueISJ_SK_SK_NS1F_6thread17LinearCombinationISJ_Li1EffLNS1K_9ScaleType4KindE0ELNS_15FloatRoundStyleE2ESJ_EENS1_15EpilogueDefaultEEEEEvvEEEEvNT_6ParamsE,"aw",@nobits
	.sectionflags	@""
	.align	16
	.zero		1024


//--------------------- .nv.shared.reserved.0     --------------------------
	.section	.nv.shared.reserved.0,"aw",@nobits
	.weak		__nv_reservedSMEM_offset_0_alias
	.size		__nv_reservedSMEM_offset_0_alias, 0, 0
	.other		__nv_reservedSMEM_offset_0_alias,@"STO_CUDA_RESERVED_SHARED STV_DEFAULT"
__nv_reservedSMEM_offset_0_alias:
	.zero		0


//--------------------- .nv.global                --------------------------
	.section	.nv.global,"aw",@nobits
.nv.global:
	.type		_ZN40_INTERNAL_1e972f95_4_k_cu_4af8b069_237564cute1_E,@object
	.size		_ZN40_INTERNAL_1e972f95_4_k_cu_4af8b069_237564cute1_E,(_ZN40_INTERNAL_1e972f95_4_k_cu_4af8b069_237564cuda3std3__45__cpo6cbeginE - _ZN40_INTERNAL_1e972f95_4_k_cu_4af8b069_237564cute1_E)
_ZN40_INTERNAL_1e972f95_4_k_cu_4af8b069_237564cute1_E:
	.zero		1
	.type		_ZN40_INTERNAL_1e972f95_4_k_cu_4af8b069_237564cuda3std3__45__cpo6cbeginE,@object
	.size		_ZN40_INTERNAL_1e972f95_4_k_cu_4af8b069_237564cuda3std3__45__cpo6cbeginE,(_ZN40_INTERNAL_1e972f95_4_k_cu_4af8b069_237564cuda3std3__48in_placeE - _ZN40_INTERNAL_1e972f95_4_k_cu_4af8b069_237564cuda3std3__45__cpo6cbeginE)
_ZN40_INTERNAL_1e972f95_4_k_cu_4af8b069_237564cuda3std3__45__cpo6cbeginE:
	.zero		1
	.type		_ZN40_INTERNAL_1e972f95_4_k_cu_4af8b069_237564cuda3std3__48in_placeE,@object
	.size		_ZN40_INTERNAL_1e972f95_4_k_cu_4af8b069_237564cuda3std3__48in_placeE,(_ZN40_INTERNAL_1e972f95_4_k_cu_4af8b069_237564cuda3std6ranges3__45__cpo9iter_moveE - _ZN40_INTERNAL_1e972f95_4_k_cu_4af8b069_237564cuda3std3__48in_placeE)
_ZN40_INTERNAL_1e972f95_4_k_cu_4af8b069_237564cuda3std3__48in_placeE:
	.zero		1
	.type		_ZN40_INTERNAL_1e972f95_4_k_cu_4af8b069_237564cuda3std6ranges3__45__cpo9iter_moveE,@object
	.size		_ZN40_INTERNAL_1e972f95_4_k_cu_4af8b069_237564cuda3std6ranges3__45__cpo9iter_moveE,(_ZN40_INTERNAL_1e972f95_4_k_cu_4af8b069_237564cuda3std3__45__cpo5beginE - _ZN40_INTERNAL_1e972f95_4_k_cu_4af8b069_237564cuda3std6ranges3__45__cpo9iter_moveE)
_ZN40_INTERNAL_1e972f95_4_k_cu_4af8b069_237564cuda3std6ranges3__45__cpo9iter_moveE:
	.zero		1
	.type		_ZN40_INTERNAL_1e972f95_4_k_cu_4af8b069_237564cuda3std3__45__cpo5beginE,@object
	.size		_ZN40_INTERNAL_1e972f95_4_k_cu_4af8b069_237564cuda3std3__45__cpo5beginE,(_ZN40_INTERNAL_1e972f95_4_k_cu_4af8b069_237564cuda3std3__442_GLOBAL__N__1e972f95_4_k_cu_4af8b069_237566ignoreE - _ZN40_INTERNAL_1e972f95_4_k_cu_4af8b069_237564cuda3std3__45__cpo5beginE)
_ZN40_INTERNAL_1e972f95_4_k_cu_4af8b069_237564cuda3std3__45__cpo5beginE:
	.zero		1
	.type		_ZN40_INTERNAL_1e972f95_4_k_cu_4af8b069_237564cuda3std3__442_GLOBAL__N__1e972f95_4_k_cu_4af8b069_237566ignoreE,@object
	.size		_ZN40_INTERNAL_1e972f95_4_k_cu_4af8b069_237564cuda3std3__442_GLOBAL__N__1e972f95_4_k_cu_4af8b069_237566ignoreE,(_ZN40_INTERNAL_1e972f95_4_k_cu_4af8b069_237564cute7productE - _ZN40_INTERNAL_1e972f95_4_k_cu_4af8b069_237564cuda3std3__442_GLOBAL__N__1e972f95_4_k_cu_4af8b069_237566ignoreE)
_ZN40_INTERNAL_1e972f95_4_k_cu_4af8b069_237564cuda3std3__442_GLOBAL__N__1e972f95_4_k_cu_4af8b069_237566ignoreE:
	.zero		1
	.type		_ZN40_INTERNAL_1e972f95_4_k_cu_4af8b069_237564cute7productE,@object
	.size		_ZN40_INTERNAL_1e972f95_4_k_cu_4af8b069_237564cute7productE,(_ZN40_INTERNAL_1e972f95_4_k_cu_4af8b069_237564cuda3std3__45__cpo3endE - _ZN40_INTERNAL_1e972f95_4_k_cu_4af8b069_237564cute7productE)
_ZN40_INTERNAL_1e972f95_4_k_cu_4af8b069_237564cute7productE:
	.zero		1
	.type		_ZN40_INTERNAL_1e972f95_4_k_cu_4af8b069_237564cuda3std3__45__cpo3endE,@object
	.size		_ZN40_INTERNAL_1e972f95_4_k_cu_4af8b069_237564cuda3std3__45__cpo3endE,(_ZN40_INTERNAL_1e972f95_4_k_cu_4af8b069_237564cuda3std3__419piecewise_constructE - _ZN40_INTERNAL_1e972f95_4_k_cu_4af8b069_237564cuda3std3__45__cpo3endE)
_ZN40_INTERNAL_1e972f95_4_k_cu_4af8b069_237564cuda3std3__45__cpo3endE:
	.zero		1
	.type		_ZN40_INTERNAL_1e972f95_4_k_cu_4af8b069_237564cuda3std3__419piecewise_constructE,@object
	.size		_ZN40_INTERNAL_1e972f95_4_k_cu_4af8b069_237564cuda3std3__419piecewise_constructE,(_ZN40_INTERNAL_1e972f95_4_k_cu_4af8b069_237564cuda3std3__45__cpo4cendE - _ZN40_INTERNAL_1e972f95_4_k_cu_4af8b069_237564cuda3std3__419piecewise_constructE)
_ZN40_INTERNAL_1e972f95_4_k_cu_4af8b069_237564cuda3std3__419piecewise_constructE:
	.zero		1
	.type		_ZN40_INTERNAL_1e972f95_4_k_cu_4af8b069_237564cuda3std3__45__cpo4cendE,@object
	.size		_ZN40_INTERNAL_1e972f95_4_k_cu_4af8b069_237564cuda3std3__45__cpo4cendE,(_ZN40_INTERNAL_1e972f95_4_k_cu_4af8b069_237564cuda3std6ranges3__45__cpo4swapE - _ZN40_INTERNAL_1e972f95_4_k_cu_4af8b069_237564cuda3std3__45__cpo4cendE)
_ZN40_INTERNAL_1e972f95_4_k_cu_4af8b069_237564cuda3std3__45__cpo4cendE:
	.zero		1
	.type		_ZN40_INTERNAL_1e972f95_4_k_cu_4af8b069_237564cuda3std6ranges3__45__cpo4swapE,@object
	.size		_ZN40_INTERNAL_1e972f95_4_k_cu_4af8b069_237564cuda3std6ranges3__45__cpo4swapE,(.L_8 - _ZN40_INTERNAL_1e972f95_4_k_cu_4af8b069_237564cuda3std6ranges3__45__cpo4swapE)
_ZN40_INTERNAL_1e972f95_4_k_cu_4af8b069_237564cuda3std6ranges3__45__cpo4swapE:
	.zero		1
.L_8:


//--------------------- .nv.constant0._ZN7cutlass13device_kernelINS_4gemm6kernel13GemmUniversalIN4cute5tupleIJiiiiEEENS1_10collective13CollectiveMmaINS1_34MainloopSm90TmaGmmaWarpSpecializedILi3ENS5_IJNS4_1CILi1EEESB_SB_EEENS1_35KernelTmaWarpSpecializedCooperativeEEENS5_IJNSA_ILi256EEENSA_ILi128EEENSA_ILi32EEEEEENS_10tfloat32_tENS5_IJlSB_lEEESJ_SK_NS4_8TiledMMAINS4_8MMA_AtomIJNS4_4SM904GMMA30MMA_64x128x8_F32TF32TF32_SS_TNILNSO_7ScaleInE1ELSQ_1EEEEEENS4_6LayoutINS5_IJNSA_ILi2EEESB_SB_EEENS5_IJSB_NSA_ILi0EEESW_EEEEENS5_IJNS4_10UnderscoreESZ_SZ_EEEEENS4_13SM90_TMA_LOADENS4_14ComposedLayoutINS4_7SwizzleILi3ELi4ELi3EEENS4_18smem_ptr_flag_bitsILi32EEENST_INS5_IJNSA_ILi8EEESH_EEENS5_IJSH_SB_EEEEEEEvNS4_8identityES12_S1C_vS1D_EENS_8epilogue10collective6detail29Sm90TmaWarpSpecializedAdapterINS1G_15DefaultEpilogueISJ_SK_SK_NS1F_6thread17LinearCombinationISJ_Li1EffLNS1K_9ScaleType4KindE0ELNS_15FloatRoundStyleE2ESJ_EENS1_15EpilogueDefaultEEEEEvvEEEEvNT_6ParamsE --------------------------
	.section	.nv.constant0._ZN7cutlass13device_kernelINS_4gemm6kernel13GemmUniversalIN4cute5tupleIJiiiiEEENS1_10collective13CollectiveMmaINS1_34MainloopSm90TmaGmmaWarpSpecializedILi3ENS5_IJNS4_1CILi1EEESB_SB_EEENS1_35KernelTmaWarpSpecializedCooperativeEEENS5_IJNSA_ILi256EEENSA_ILi128EEENSA_ILi32EEEEEENS_10tfloat32_tENS5_IJlSB_lEEESJ_SK_NS4_8TiledMMAINS4_8MMA_AtomIJNS4_4SM904GMMA30MMA_64x128x8_F32TF32TF32_SS_TNILNSO_7ScaleInE1ELSQ_1EEEEEENS4_6LayoutINS5_IJNSA_ILi2EEESB_SB_EEENS5_IJSB_NSA_ILi0EEESW_EEEEENS5_IJNS4_10UnderscoreESZ_SZ_EEEEENS4_13SM90_TMA_LOADENS4_14ComposedLayoutINS4_7SwizzleILi3ELi4ELi3EEENS4_18smem_ptr_flag_bitsILi32EEENST_INS5_IJNSA_ILi8EEESH_EEENS5_IJSH_SB_EEEEEEEvNS4_8identityES12_S1C_vS1D_EENS_8epilogue10collective6detail29Sm90TmaWarpSpecializedAdapterINS1G_15DefaultEpilogueISJ_SK_SK_NS1F_6thread17LinearCombinationISJ_Li1EffLNS1K_9ScaleType4KindE0ELNS_15FloatRoundStyleE2ESJ_EENS1_15EpilogueDefaultEEEEEvvEEEEvNT_6ParamsE,"a",@progbits
	.sectionflags	@""
	.align	4
.nv.constant0._ZN7cutlass13device_kernelINS_4gemm6kernel13GemmUniversalIN4cute5tupleIJiiiiEEENS1_10collective13CollectiveMmaINS1_34MainloopSm90TmaGmmaWarpSpecializedILi3ENS5_IJNS4_1CILi1EEESB_SB_EEENS1_35KernelTmaWarpSpecializedCooperativeEEENS5_IJNSA_ILi256EEENSA_ILi128EEENSA_ILi32EEEEEENS_10tfloat32_tENS5_IJlSB_lEEESJ_SK_NS4_8TiledMMAINS4_8MMA_AtomIJNS4_4SM904GMMA30MMA_64x128x8_F32TF32TF32_SS_TNILNSO_7ScaleInE1ELSQ_1EEEEEENS4_6LayoutINS5_IJNSA_ILi2EEESB_SB_EEENS5_IJSB_NSA_ILi0EEESW_EEEEENS5_IJNS4_10UnderscoreESZ_SZ_EEEEENS4_13SM90_TMA_LOADENS4_14ComposedLayoutINS4_7SwizzleILi3ELi4ELi3EEENS4_18smem_ptr_flag_bitsILi32EEENST_INS5_IJNSA_ILi8EEESH_EEENS5_IJSH_SB_EEEEEEEvNS4_8identityES12_S1C_vS1D_EENS_8epilogue10collective6detail29Sm90TmaWarpSpecializedAdapterINS1G_15DefaultEpilogueISJ_SK_SK_NS1F_6thread17LinearCombinationISJ_Li1EffLNS1K_9ScaleType4KindE0ELNS_15FloatRoundStyleE2ESJ_EENS1_15EpilogueDefaultEEEEEvvEEEEvNT_6ParamsE:
	.zero		1664


//--------------------- SYMBOLS --------------------------

	.type		.nv.reservedSmem.offset0,@object
	.size		.nv.reservedSmem.offset0,0x4
	.type		__assertfail,@function
